//
// Generated by NVIDIA NVVM Compiler
//
// Compiler Build ID: CL-36424714
// Cuda compilation tools, release 13.0, V13.0.88
// Based on NVVM 20.0.0
//

.version 9.0
.target sm_100
.address_size 64

	// .globl	_Z24clique_tree_estep_kernelPKiS0_PKddiPdS3_
.const .align 8 .b8 d_tree[20536];

.visible .entry _Z24clique_tree_estep_kernelPKiS0_PKddiPdS3_(
	.param .u64 .ptr .align 1 _Z24clique_tree_estep_kernelPKiS0_PKddiPdS3__param_0,
	.param .u64 .ptr .align 1 _Z24clique_tree_estep_kernelPKiS0_PKddiPdS3__param_1,
	.param .u64 .ptr .align 1 _Z24clique_tree_estep_kernelPKiS0_PKddiPdS3__param_2,
	.param .f64 _Z24clique_tree_estep_kernelPKiS0_PKddiPdS3__param_3,
	.param .u32 _Z24clique_tree_estep_kernelPKiS0_PKddiPdS3__param_4,
	.param .u64 .ptr .align 1 _Z24clique_tree_estep_kernelPKiS0_PKddiPdS3__param_5,
	.param .u64 .ptr .align 1 _Z24clique_tree_estep_kernelPKiS0_PKddiPdS3__param_6
)
{
	.local .align 16 .b8 	__local_depot0[147584];
	.reg .b64 	%SP;
	.reg .b64 	%SPL;
	.reg .pred 	%p<172>;
	.reg .b32 	%r<433>;
	.reg .b32 	%f<3>;
	.reg .b64 	%rd<287>;
	.reg .b64 	%fd<1851>;

	mov.u64 	%SPL, __local_depot0;
	ld.param.u64 	%rd40, [_Z24clique_tree_estep_kernelPKiS0_PKddiPdS3__param_0];
	ld.param.u64 	%rd42, [_Z24clique_tree_estep_kernelPKiS0_PKddiPdS3__param_2];
	ld.param.f64 	%fd825, [_Z24clique_tree_estep_kernelPKiS0_PKddiPdS3__param_3];
	ld.param.u32 	%r141, [_Z24clique_tree_estep_kernelPKiS0_PKddiPdS3__param_4];
	add.u64 	%rd1, %SPL, 0;
	add.u64 	%rd2, %SPL, 32768;
	add.u64 	%rd3, %SPL, 40960;
	add.u64 	%rd4, %SPL, 122880;
	add.u64 	%rd5, %SPL, 124928;
	add.u64 	%rd6, %SPL, 145408;
	add.u64 	%rd7, %SPL, 147456;
	mov.u32 	%r142, %ctaid.x;
	mov.u32 	%r143, %ntid.x;
	mov.u32 	%r144, %tid.x;
	mad.lo.s32 	%r1, %r142, %r143, %r144;
	setp.ge.s32 	%p2, %r1, %r141;
	@%p2 bra 	$L__BB0_224;
	ld.const.u32 	%r2, [d_tree];
	ld.const.u32 	%r3, [d_tree+8];
	setp.lt.s32 	%p3, %r2, 1;
	@%p3 bra 	$L__BB0_13;
	neg.f64 	%fd1, %fd825;
	ld.const.f64 	%fd2, [d_tree+20504];
	ld.const.f64 	%fd3, [d_tree+20512];
	ld.const.f64 	%fd4, [d_tree+20520];
	ld.const.f64 	%fd5, [d_tree+20528];
	cvta.to.global.u64 	%rd8, %rd42;
	cvta.to.global.u64 	%rd9, %rd40;
	mul.lo.s32 	%r146, %r3, %r1;
	cvt.s64.s32 	%rd10, %r146;
	mov.b32 	%r383, 0;
	mov.u64 	%rd53, d_tree;
$L__BB0_3:
	mul.wide.u32 	%rd52, %r383, 4;
	add.s64 	%rd54, %rd53, %rd52;
	ld.const.u32 	%r147, [%rd54+1040];
	cvt.s64.s32 	%rd11, %r147;
	mul.wide.s32 	%rd55, %r147, 8;
	add.s64 	%rd56, %rd8, %rd55;
	ld.global.f64 	%fd826, [%rd56];
	mul.f64 	%fd7, %fd826, %fd1;
	fma.rn.f64 	%fd827, %fd7, 0d3FF71547652B82FE, 0d4338000000000000;
	{
	.reg .b32 %temp; 
	mov.b64 	{%r5, %temp}, %fd827;
	}
	mov.f64 	%fd828, 0dC338000000000000;
	add.rn.f64 	%fd829, %fd827, %fd828;
	fma.rn.f64 	%fd830, %fd829, 0dBFE62E42FEFA39EF, %fd7;
	fma.rn.f64 	%fd831, %fd829, 0dBC7ABC9E3B39803F, %fd830;
	fma.rn.f64 	%fd832, %fd831, 0d3E5ADE1569CE2BDF, 0d3E928AF3FCA213EA;
	fma.rn.f64 	%fd833, %fd832, %fd831, 0d3EC71DEE62401315;
	fma.rn.f64 	%fd834, %fd833, %fd831, 0d3EFA01997C89EB71;
	fma.rn.f64 	%fd835, %fd834, %fd831, 0d3F2A01A014761F65;
	fma.rn.f64 	%fd836, %fd835, %fd831, 0d3F56C16C1852B7AF;
	fma.rn.f64 	%fd837, %fd836, %fd831, 0d3F81111111122322;
	fma.rn.f64 	%fd838, %fd837, %fd831, 0d3FA55555555502A1;
	fma.rn.f64 	%fd839, %fd838, %fd831, 0d3FC5555555555511;
	fma.rn.f64 	%fd840, %fd839, %fd831, 0d3FE000000000000B;
	fma.rn.f64 	%fd841, %fd840, %fd831, 0d3FF0000000000000;
	fma.rn.f64 	%fd842, %fd841, %fd831, 0d3FF0000000000000;
	{
	.reg .b32 %temp; 
	mov.b64 	{%r6, %temp}, %fd842;
	}
	{
	.reg .b32 %temp; 
	mov.b64 	{%temp, %r7}, %fd842;
	}
	shl.b32 	%r148, %r5, 20;
	add.s32 	%r149, %r148, %r7;
	mov.b64 	%fd1470, {%r6, %r149};
	{
	.reg .b32 %temp; 
	mov.b64 	{%temp, %r150}, %fd7;
	}
	mov.b32 	%f2, %r150;
	abs.f32 	%f1, %f2;
	setp.lt.f32 	%p4, %f1, 0f4086232B;
	@%p4 bra 	$L__BB0_6;
	setp.lt.f64 	%p5, %fd7, 0d0000000000000000;
	add.f64 	%fd843, %fd7, 0d7FF0000000000000;
	selp.f64 	%fd1470, 0d0000000000000000, %fd843, %p5;
	setp.geu.f32 	%p6, %f1, 0f40874800;
	@%p6 bra 	$L__BB0_6;
	shr.u32 	%r151, %r5, 31;
	add.s32 	%r152, %r5, %r151;
	shr.s32 	%r153, %r152, 1;
	shl.b32 	%r154, %r153, 20;
	add.s32 	%r155, %r7, %r154;
	mov.b64 	%fd844, {%r6, %r155};
	sub.s32 	%r156, %r5, %r153;
	shl.b32 	%r157, %r156, 20;
	add.s32 	%r158, %r157, 1072693248;
	mov.b32 	%r159, 0;
	mov.b64 	%fd845, {%r159, %r158};
	mul.f64 	%fd1470, %fd845, %fd844;
$L__BB0_6:
	cvt.u32.u64 	%r8, %rd11;
	mov.f64 	%fd846, 0d3FF0000000000000;
	sub.f64 	%fd847, %fd846, %fd1470;
	mul.f64 	%fd12, %fd847, %fd2;
	add.f64 	%fd1471, %fd1470, %fd12;
	mul.f64 	%fd14, %fd847, %fd3;
	st.local.v2.f64 	[%rd7], {%fd1471, %fd14};
	mul.f64 	%fd15, %fd847, %fd4;
	mul.f64 	%fd16, %fd847, %fd5;
	st.local.v2.f64 	[%rd7+16], {%fd15, %fd16};
	add.f64 	%fd17, %fd1470, %fd14;
	st.local.v2.f64 	[%rd7+32], {%fd12, %fd17};
	st.local.v2.f64 	[%rd7+48], {%fd15, %fd16};
	st.local.v2.f64 	[%rd7+64], {%fd12, %fd14};
	add.f64 	%fd18, %fd1470, %fd15;
	st.local.v2.f64 	[%rd7+80], {%fd18, %fd16};
	st.local.v2.f64 	[%rd7+96], {%fd12, %fd14};
	add.f64 	%fd19, %fd1470, %fd16;
	st.local.v2.f64 	[%rd7+112], {%fd15, %fd19};
	setp.ge.s32 	%p7, %r8, %r3;
	mov.b32 	%r384, -1;
	@%p7 bra 	$L__BB0_8;
	add.s64 	%rd57, %rd11, %rd10;
	shl.b64 	%rd58, %rd57, 2;
	add.s64 	%rd59, %rd9, %rd58;
	ld.global.u32 	%r384, [%rd59];
$L__BB0_8:
	setp.lt.s32 	%p8, %r8, %r3;
	setp.lt.s32 	%p9, %r384, 4;
	and.pred  	%p1, %p8, %p9;
	mul.wide.u32 	%rd60, %r384, 8;
	add.s64 	%rd12, %rd7, %rd60;
	not.pred 	%p10, %p1;
	@%p10 bra 	$L__BB0_11;
	setp.ne.s32 	%p11, %r384, 0;
	mov.f64 	%fd1471, 0d0000000000000000;
	@%p11 bra 	$L__BB0_11;
	ld.local.f64 	%fd1471, [%rd12];
$L__BB0_11:
	mul.wide.u32 	%rd61, %r383, 128;
	add.s64 	%rd13, %rd1, %rd61;
	st.local.f64 	[%rd13], %fd1471;
	@%p1 bra 	$L__BB0_17;
	st.local.f64 	[%rd13+8], %fd14;
	bra.uni 	$L__BB0_20;
$L__BB0_13:
	ld.const.u32 	%r161, [d_tree+16400];
	setp.lt.s32 	%p28, %r161, 1;
	@%p28 bra 	$L__BB0_91;
	mov.b32 	%r163, 1127219200;
	mov.b32 	%r164, -2147483648;
	mov.b64 	%fd6, {%r164, %r163};
	mov.b32 	%r385, 0;
	mov.u64 	%rd72, d_tree;
$L__BB0_15:
	mul.wide.u32 	%rd71, %r385, 8;
	add.s64 	%rd73, %rd72, %rd71;
	ld.const.u32 	%r165, [%rd73+14356];
	mul.wide.s32 	%rd74, %r165, 128;
	add.s64 	%rd75, %rd1, %rd74;
	ld.local.v2.f64 	{%fd1538, %fd1537}, [%rd75];
	ld.local.v2.f64 	{%fd1536, %fd1535}, [%rd75+16];
	ld.local.v2.f64 	{%fd1534, %fd1533}, [%rd75+32];
	ld.local.v2.f64 	{%fd1532, %fd1531}, [%rd75+48];
	ld.local.v2.f64 	{%fd1530, %fd1529}, [%rd75+64];
	ld.local.v2.f64 	{%fd1528, %fd1527}, [%rd75+80];
	ld.local.v2.f64 	{%fd1526, %fd1525}, [%rd75+96];
	ld.local.v2.f64 	{%fd1524, %fd1523}, [%rd75+112];
	mul.wide.s32 	%rd76, %r165, 4;
	add.s64 	%rd77, %rd72, %rd76;
	add.s64 	%rd14, %rd77, 13328;
	ld.const.u32 	%r166, [%rd77+13328];
	setp.gt.s32 	%p29, %r166, 0;
	@%p29 bra 	$L__BB0_96;
	ld.const.u32 	%r391, [%rd14+-12288];
	mov.f64 	%fd1539, 0d0000000000000000;
	bra.uni 	$L__BB0_108;
$L__BB0_17:
	setp.ne.s32 	%p12, %r384, 1;
	mov.f64 	%fd1472, 0d0000000000000000;
	@%p12 bra 	$L__BB0_19;
	ld.local.f64 	%fd1472, [%rd12];
$L__BB0_19:
	st.local.f64 	[%rd13+8], %fd1472;
$L__BB0_20:
	@%p1 bra 	$L__BB0_22;
	st.local.f64 	[%rd13+16], %fd15;
	bra.uni 	$L__BB0_25;
$L__BB0_22:
	setp.ne.s32 	%p13, %r384, 2;
	mov.f64 	%fd1473, 0d0000000000000000;
	@%p13 bra 	$L__BB0_24;
	ld.local.f64 	%fd1473, [%rd12];
$L__BB0_24:
	st.local.f64 	[%rd13+16], %fd1473;
$L__BB0_25:
	@%p1 bra 	$L__BB0_27;
	st.local.f64 	[%rd13+24], %fd16;
	bra.uni 	$L__BB0_30;
$L__BB0_27:
	setp.ne.s32 	%p14, %r384, 3;
	mov.f64 	%fd1474, 0d0000000000000000;
	@%p14 bra 	$L__BB0_29;
	ld.local.f64 	%fd1474, [%rd12];
$L__BB0_29:
	st.local.f64 	[%rd13+24], %fd1474;
$L__BB0_30:
	@%p1 bra 	$L__BB0_32;
	st.local.f64 	[%rd13+32], %fd12;
	bra.uni 	$L__BB0_35;
$L__BB0_32:
	setp.ne.s32 	%p15, %r384, 0;
	mov.f64 	%fd1475, 0d0000000000000000;
	@%p15 bra 	$L__BB0_34;
	ld.local.f64 	%fd1475, [%rd12+32];
$L__BB0_34:
	st.local.f64 	[%rd13+32], %fd1475;
$L__BB0_35:
	@%p1 bra 	$L__BB0_37;
	st.local.f64 	[%rd13+40], %fd17;
	bra.uni 	$L__BB0_40;
$L__BB0_37:
	setp.ne.s32 	%p16, %r384, 1;
	mov.f64 	%fd1476, 0d0000000000000000;
	@%p16 bra 	$L__BB0_39;
	ld.local.f64 	%fd1476, [%rd12+32];
$L__BB0_39:
	st.local.f64 	[%rd13+40], %fd1476;
$L__BB0_40:
	@%p1 bra 	$L__BB0_42;
	st.local.f64 	[%rd13+48], %fd15;
	bra.uni 	$L__BB0_45;
$L__BB0_42:
	setp.ne.s32 	%p17, %r384, 2;
	mov.f64 	%fd1477, 0d0000000000000000;
	@%p17 bra 	$L__BB0_44;
	ld.local.f64 	%fd1477, [%rd12+32];
$L__BB0_44:
	st.local.f64 	[%rd13+48], %fd1477;
$L__BB0_45:
	@%p1 bra 	$L__BB0_47;
	st.local.f64 	[%rd13+56], %fd16;
	bra.uni 	$L__BB0_50;
$L__BB0_47:
	setp.ne.s32 	%p18, %r384, 3;
	mov.f64 	%fd1478, 0d0000000000000000;
	@%p18 bra 	$L__BB0_49;
	ld.local.f64 	%fd1478, [%rd12+32];
$L__BB0_49:
	st.local.f64 	[%rd13+56], %fd1478;
$L__BB0_50:
	@%p1 bra 	$L__BB0_52;
	st.local.f64 	[%rd13+64], %fd12;
	bra.uni 	$L__BB0_55;
$L__BB0_52:
	setp.ne.s32 	%p19, %r384, 0;
	mov.f64 	%fd1479, 0d0000000000000000;
	@%p19 bra 	$L__BB0_54;
	ld.local.f64 	%fd1479, [%rd12+64];
$L__BB0_54:
	st.local.f64 	[%rd13+64], %fd1479;
$L__BB0_55:
	@%p1 bra 	$L__BB0_57;
	st.local.f64 	[%rd13+72], %fd14;
	bra.uni 	$L__BB0_60;
$L__BB0_57:
	setp.ne.s32 	%p20, %r384, 1;
	mov.f64 	%fd1480, 0d0000000000000000;
	@%p20 bra 	$L__BB0_59;
	ld.local.f64 	%fd1480, [%rd12+64];
$L__BB0_59:
	st.local.f64 	[%rd13+72], %fd1480;
$L__BB0_60:
	@%p1 bra 	$L__BB0_62;
	st.local.f64 	[%rd13+80], %fd18;
	bra.uni 	$L__BB0_65;
$L__BB0_62:
	setp.ne.s32 	%p21, %r384, 2;
	mov.f64 	%fd1481, 0d0000000000000000;
	@%p21 bra 	$L__BB0_64;
	ld.local.f64 	%fd1481, [%rd12+64];
$L__BB0_64:
	st.local.f64 	[%rd13+80], %fd1481;
$L__BB0_65:
	@%p1 bra 	$L__BB0_67;
	st.local.f64 	[%rd13+88], %fd16;
	bra.uni 	$L__BB0_70;
$L__BB0_67:
	setp.ne.s32 	%p22, %r384, 3;
	mov.f64 	%fd1482, 0d0000000000000000;
	@%p22 bra 	$L__BB0_69;
	ld.local.f64 	%fd1482, [%rd12+64];
$L__BB0_69:
	st.local.f64 	[%rd13+88], %fd1482;
$L__BB0_70:
	@%p1 bra 	$L__BB0_72;
	st.local.f64 	[%rd13+96], %fd12;
	bra.uni 	$L__BB0_75;
$L__BB0_72:
	setp.ne.s32 	%p23, %r384, 0;
	mov.f64 	%fd1483, 0d0000000000000000;
	@%p23 bra 	$L__BB0_74;
	ld.local.f64 	%fd1483, [%rd12+96];
$L__BB0_74:
	st.local.f64 	[%rd13+96], %fd1483;
$L__BB0_75:
	@%p1 bra 	$L__BB0_77;
	st.local.f64 	[%rd13+104], %fd14;
	bra.uni 	$L__BB0_80;
$L__BB0_77:
	setp.ne.s32 	%p24, %r384, 1;
	mov.f64 	%fd1484, 0d0000000000000000;
	@%p24 bra 	$L__BB0_79;
	ld.local.f64 	%fd1484, [%rd12+96];
$L__BB0_79:
	st.local.f64 	[%rd13+104], %fd1484;
$L__BB0_80:
	@%p1 bra 	$L__BB0_82;
	st.local.f64 	[%rd13+112], %fd15;
	bra.uni 	$L__BB0_85;
$L__BB0_82:
	setp.ne.s32 	%p25, %r384, 2;
	mov.f64 	%fd1485, 0d0000000000000000;
	@%p25 bra 	$L__BB0_84;
	ld.local.f64 	%fd1485, [%rd12+96];
$L__BB0_84:
	st.local.f64 	[%rd13+112], %fd1485;
$L__BB0_85:
	@%p1 bra 	$L__BB0_87;
	st.local.f64 	[%rd13+120], %fd19;
	bra.uni 	$L__BB0_90;
$L__BB0_87:
	setp.ne.s32 	%p26, %r384, 3;
	mov.f64 	%fd1486, 0d0000000000000000;
	@%p26 bra 	$L__BB0_89;
	ld.local.f64 	%fd1486, [%rd12+96];
$L__BB0_89:
	st.local.f64 	[%rd13+120], %fd1486;
$L__BB0_90:
	mul.wide.u32 	%rd62, %r383, 8;
	add.s64 	%rd63, %rd4, %rd62;
	mov.b64 	%rd64, 0;
	st.local.u64 	[%rd63], %rd64;
	mul.wide.u32 	%rd65, %r383, 80;
	add.s64 	%rd66, %rd5, %rd65;
	mul.wide.u32 	%rd67, %r383, 320;
	add.s64 	%rd68, %rd3, %rd67;
	mov.f64 	%fd864, 0d3FF0000000000000;
	st.local.v2.f64 	[%rd68], {%fd864, %fd864};
	st.local.v2.f64 	[%rd68+16], {%fd864, %fd864};
	mov.f64 	%fd865, 0d0000000000000000;
	st.local.v2.f64 	[%rd66], {%fd865, %fd865};
	st.local.v2.f64 	[%rd68+32], {%fd864, %fd864};
	st.local.v2.f64 	[%rd68+48], {%fd864, %fd864};
	st.local.v2.f64 	[%rd68+64], {%fd864, %fd864};
	st.local.v2.f64 	[%rd68+80], {%fd864, %fd864};
	st.local.v2.f64 	[%rd66+16], {%fd865, %fd865};
	st.local.v2.f64 	[%rd68+96], {%fd864, %fd864};
	st.local.v2.f64 	[%rd68+112], {%fd864, %fd864};
	st.local.v2.f64 	[%rd68+128], {%fd864, %fd864};
	st.local.v2.f64 	[%rd68+144], {%fd864, %fd864};
	st.local.v2.f64 	[%rd66+32], {%fd865, %fd865};
	st.local.v2.f64 	[%rd68+160], {%fd864, %fd864};
	st.local.v2.f64 	[%rd68+176], {%fd864, %fd864};
	st.local.v2.f64 	[%rd68+192], {%fd864, %fd864};
	st.local.v2.f64 	[%rd68+208], {%fd864, %fd864};
	st.local.v2.f64 	[%rd66+48], {%fd865, %fd865};
	st.local.v2.f64 	[%rd68+224], {%fd864, %fd864};
	st.local.v2.f64 	[%rd68+240], {%fd864, %fd864};
	st.local.v2.f64 	[%rd68+256], {%fd864, %fd864};
	st.local.v2.f64 	[%rd68+272], {%fd864, %fd864};
	st.local.v2.f64 	[%rd66+64], {%fd865, %fd865};
	st.local.v2.f64 	[%rd68+288], {%fd864, %fd864};
	st.local.v2.f64 	[%rd68+304], {%fd864, %fd864};
	mul.wide.u32 	%rd69, %r383, 32;
	add.s64 	%rd70, %rd2, %rd69;
	st.local.v2.f64 	[%rd70], {%fd864, %fd864};
	st.local.v2.f64 	[%rd70+16], {%fd864, %fd864};
	add.s32 	%r383, %r383, 1;
	setp.eq.s32 	%p27, %r383, %r2;
	@%p27 bra 	$L__BB0_13;
	bra.uni 	$L__BB0_3;
$L__BB0_91:
	ld.const.u32 	%r210, [d_tree+18452];
	setp.lt.s32 	%p67, %r210, 1;
	@%p67 bra 	$L__BB0_159;
	mov.b32 	%r212, 1127219200;
	mov.b32 	%r213, -2147483648;
	mov.b64 	%fd52, {%r213, %r212};
	mov.b32 	%r397, 0;
	mov.u64 	%rd125, d_tree;
$L__BB0_93:
	mul.wide.u32 	%rd124, %r397, 8;
	add.s64 	%rd126, %rd125, %rd124;
	ld.const.u32 	%r44, [%rd126+16404];
	mul.wide.s32 	%rd127, %r44, 128;
	add.s64 	%rd128, %rd1, %rd127;
	ld.local.v2.f64 	{%fd1634, %fd1633}, [%rd128];
	ld.local.v2.f64 	{%fd1632, %fd1631}, [%rd128+16];
	ld.local.v2.f64 	{%fd1630, %fd1629}, [%rd128+32];
	ld.local.v2.f64 	{%fd1628, %fd1627}, [%rd128+48];
	ld.local.v2.f64 	{%fd1626, %fd1625}, [%rd128+64];
	ld.local.v2.f64 	{%fd1624, %fd1623}, [%rd128+80];
	ld.local.v2.f64 	{%fd1622, %fd1621}, [%rd128+96];
	ld.local.v2.f64 	{%fd1620, %fd1619}, [%rd128+112];
	mul.wide.s32 	%rd129, %r44, 4;
	add.s64 	%rd130, %rd125, %rd129;
	add.s64 	%rd18, %rd130, 2064;
	ld.const.u32 	%r45, [%rd130+2064];
	setp.lt.s32 	%p68, %r45, 0;
	mov.f64 	%fd1635, 0d0000000000000000;
	@%p68 bra 	$L__BB0_133;
	ld.const.u32 	%r214, [%rd18+-1024];
	mul.wide.u32 	%rd131, %r45, 4;
	add.s64 	%rd133, %rd125, %rd131;
	ld.const.u32 	%r216, [%rd133+16];
	ld.const.u32 	%r217, [%rd133+1040];
	setp.eq.s32 	%p69, %r214, %r216;
	setp.eq.s32 	%p70, %r214, %r217;
	or.pred  	%p71, %p69, %p70;
	@%p71 bra 	$L__BB0_124;
	mul.wide.s32 	%rd134, %r44, 32;
	add.s64 	%rd135, %rd2, %rd134;
	ld.local.v2.f64 	{%fd1559, %fd1555}, [%rd135];
	ld.local.v2.f64 	{%fd1551, %fd1547}, [%rd135+16];
	mov.f64 	%fd1548, %fd1547;
	mov.f64 	%fd1549, %fd1547;
	mov.f64 	%fd1550, %fd1547;
	mov.f64 	%fd1552, %fd1551;
	mov.f64 	%fd1553, %fd1551;
	mov.f64 	%fd1554, %fd1551;
	mov.f64 	%fd1556, %fd1555;
	mov.f64 	%fd1557, %fd1555;
	mov.f64 	%fd1558, %fd1555;
	mov.f64 	%fd1560, %fd1559;
	mov.f64 	%fd1561, %fd1559;
	mov.f64 	%fd1562, %fd1559;
	bra.uni 	$L__BB0_125;
$L__BB0_96:
	mov.b32 	%r386, 0;
	mov.f64 	%fd1539, 0d0000000000000000;
	ld.const.u32 	%r168, [%rd73+14356];
	mul.wide.s32 	%rd81, %r168, 320;
	add.s64 	%rd15, %rd3, %rd81;
	mul.wide.s32 	%rd82, %r168, 40;
	add.s64 	%rd83, %rd72, %rd82;
$L__BB0_97:
	mul.wide.u32 	%rd84, %r386, 4;
	add.s64 	%rd85, %rd83, %rd84;
	ld.const.u32 	%r169, [%rd85+3088];
	mul.wide.s32 	%rd86, %r169, 4;
	add.s64 	%rd87, %rd72, %rd86;
	ld.const.u32 	%r170, [%rd87+16];
	ld.const.u32 	%r171, [%rd87+1040];
	mul.wide.s32 	%rd88, %r168, 4;
	add.s64 	%rd89, %rd72, %rd88;
	ld.const.u32 	%r173, [%rd89+1040];
	setp.eq.s32 	%p30, %r173, %r170;
	setp.eq.s32 	%p31, %r173, %r171;
	or.pred  	%p32, %p30, %p31;
	@%p32 bra 	$L__BB0_99;
	mul.wide.u32 	%rd90, %r386, 32;
	add.s64 	%rd91, %rd15, %rd90;
	ld.local.v2.f64 	{%fd1516, %fd1512}, [%rd91];
	ld.local.v2.f64 	{%fd1508, %fd1504}, [%rd91+16];
	mov.f64 	%fd1505, %fd1504;
	mov.f64 	%fd1506, %fd1504;
	mov.f64 	%fd1507, %fd1504;
	mov.f64 	%fd1509, %fd1508;
	mov.f64 	%fd1510, %fd1508;
	mov.f64 	%fd1511, %fd1508;
	mov.f64 	%fd1513, %fd1512;
	mov.f64 	%fd1514, %fd1512;
	mov.f64 	%fd1515, %fd1512;
	mov.f64 	%fd1517, %fd1516;
	mov.f64 	%fd1518, %fd1516;
	mov.f64 	%fd1519, %fd1516;
	bra.uni 	$L__BB0_100;
$L__BB0_99:
	mul.wide.u32 	%rd92, %r386, 32;
	add.s64 	%rd93, %rd15, %rd92;
	ld.local.v2.f64 	{%fd1507, %fd1506}, [%rd93];
	ld.local.v2.f64 	{%fd1505, %fd1504}, [%rd93+16];
	mov.f64 	%fd1508, %fd1504;
	mov.f64 	%fd1509, %fd1505;
	mov.f64 	%fd1510, %fd1506;
	mov.f64 	%fd1511, %fd1507;
	mov.f64 	%fd1512, %fd1504;
	mov.f64 	%fd1513, %fd1505;
	mov.f64 	%fd1514, %fd1506;
	mov.f64 	%fd1515, %fd1507;
	mov.f64 	%fd1516, %fd1504;
	mov.f64 	%fd1517, %fd1505;
	mov.f64 	%fd1518, %fd1506;
	mov.f64 	%fd1519, %fd1507;
$L__BB0_100:
	mul.f64 	%fd868, %fd1519, %fd1538;
	mul.f64 	%fd869, %fd1518, %fd1537;
	mul.f64 	%fd870, %fd1517, %fd1536;
	mul.f64 	%fd871, %fd1516, %fd1535;
	mul.f64 	%fd872, %fd1515, %fd1534;
	mul.f64 	%fd873, %fd1514, %fd1533;
	mul.f64 	%fd874, %fd1513, %fd1532;
	mul.f64 	%fd875, %fd1512, %fd1531;
	mul.f64 	%fd876, %fd1511, %fd1530;
	mul.f64 	%fd877, %fd1510, %fd1529;
	mul.f64 	%fd878, %fd1509, %fd1528;
	mul.f64 	%fd879, %fd1508, %fd1527;
	mul.f64 	%fd880, %fd1507, %fd1526;
	mul.f64 	%fd881, %fd1506, %fd1525;
	mul.f64 	%fd882, %fd1505, %fd1524;
	mul.f64 	%fd883, %fd1504, %fd1523;
	max.f64 	%fd884, %fd868, 0d0000000000000000;
	setp.gt.f64 	%p33, %fd869, %fd884;
	selp.f64 	%fd885, %fd869, %fd884, %p33;
	setp.gt.f64 	%p34, %fd870, %fd885;
	selp.f64 	%fd886, %fd870, %fd885, %p34;
	setp.gt.f64 	%p35, %fd871, %fd886;
	selp.f64 	%fd887, %fd871, %fd886, %p35;
	setp.gt.f64 	%p36, %fd872, %fd887;
	selp.f64 	%fd888, %fd872, %fd887, %p36;
	setp.gt.f64 	%p37, %fd873, %fd888;
	selp.f64 	%fd889, %fd873, %fd888, %p37;
	setp.gt.f64 	%p38, %fd874, %fd889;
	selp.f64 	%fd890, %fd874, %fd889, %p38;
	setp.gt.f64 	%p39, %fd875, %fd890;
	selp.f64 	%fd891, %fd875, %fd890, %p39;
	setp.gt.f64 	%p40, %fd876, %fd891;
	selp.f64 	%fd892, %fd876, %fd891, %p40;
	setp.gt.f64 	%p41, %fd877, %fd892;
	selp.f64 	%fd893, %fd877, %fd892, %p41;
	setp.gt.f64 	%p42, %fd878, %fd893;
	selp.f64 	%fd894, %fd878, %fd893, %p42;
	setp.gt.f64 	%p43, %fd879, %fd894;
	selp.f64 	%fd895, %fd879, %fd894, %p43;
	setp.gt.f64 	%p44, %fd880, %fd895;
	selp.f64 	%fd896, %fd880, %fd895, %p44;
	setp.gt.f64 	%p45, %fd881, %fd896;
	selp.f64 	%fd897, %fd881, %fd896, %p45;
	setp.gt.f64 	%p46, %fd882, %fd897;
	selp.f64 	%fd898, %fd882, %fd897, %p46;
	setp.gt.f64 	%p47, %fd883, %fd898;
	selp.f64 	%fd1520, %fd883, %fd898, %p47;
	div.rn.f64 	%fd1538, %fd868, %fd1520;
	div.rn.f64 	%fd1537, %fd869, %fd1520;
	div.rn.f64 	%fd1536, %fd870, %fd1520;
	div.rn.f64 	%fd1535, %fd871, %fd1520;
	div.rn.f64 	%fd1534, %fd872, %fd1520;
	div.rn.f64 	%fd1533, %fd873, %fd1520;
	div.rn.f64 	%fd1532, %fd874, %fd1520;
	div.rn.f64 	%fd1531, %fd875, %fd1520;
	div.rn.f64 	%fd1530, %fd876, %fd1520;
	div.rn.f64 	%fd1529, %fd877, %fd1520;
	div.rn.f64 	%fd1528, %fd878, %fd1520;
	div.rn.f64 	%fd1527, %fd879, %fd1520;
	div.rn.f64 	%fd1526, %fd880, %fd1520;
	div.rn.f64 	%fd1525, %fd881, %fd1520;
	div.rn.f64 	%fd1524, %fd882, %fd1520;
	div.rn.f64 	%fd1523, %fd883, %fd1520;
	{
	.reg .b32 %temp; 
	mov.b64 	{%temp, %r387}, %fd1520;
	}
	{
	.reg .b32 %temp; 
	mov.b64 	{%r388, %temp}, %fd1520;
	}
	setp.gt.s32 	%p48, %r387, 1048575;
	mov.b32 	%r389, -1023;
	@%p48 bra 	$L__BB0_102;
	mul.f64 	%fd1520, %fd1520, 0d4350000000000000;
	{
	.reg .b32 %temp; 
	mov.b64 	{%temp, %r387}, %fd1520;
	}
	{
	.reg .b32 %temp; 
	mov.b64 	{%r388, %temp}, %fd1520;
	}
	mov.b32 	%r389, -1077;
$L__BB0_102:
	add.s32 	%r177, %r387, -1;
	setp.gt.u32 	%p49, %r177, 2146435070;
	@%p49 bra 	$L__BB0_106;
	shr.u32 	%r180, %r387, 20;
	add.s32 	%r390, %r389, %r180;
	and.b32  	%r181, %r387, 1048575;
	or.b32  	%r182, %r181, 1072693248;
	mov.b64 	%fd1521, {%r388, %r182};
	setp.lt.u32 	%p51, %r182, 1073127583;
	@%p51 bra 	$L__BB0_105;
	{
	.reg .b32 %temp; 
	mov.b64 	{%r183, %temp}, %fd1521;
	}
	{
	.reg .b32 %temp; 
	mov.b64 	{%temp, %r184}, %fd1521;
	}
	add.s32 	%r185, %r184, -1048576;
	mov.b64 	%fd1521, {%r183, %r185};
	add.s32 	%r390, %r390, 1;
$L__BB0_105:
	add.f64 	%fd900, %fd1521, 0dBFF0000000000000;
	add.f64 	%fd901, %fd1521, 0d3FF0000000000000;
	rcp.approx.ftz.f64 	%fd902, %fd901;
	neg.f64 	%fd903, %fd901;
	fma.rn.f64 	%fd904, %fd903, %fd902, 0d3FF0000000000000;
	fma.rn.f64 	%fd905, %fd904, %fd904, %fd904;
	fma.rn.f64 	%fd906, %fd905, %fd902, %fd902;
	mul.f64 	%fd907, %fd900, %fd906;
	fma.rn.f64 	%fd908, %fd900, %fd906, %fd907;
	mul.f64 	%fd909, %fd908, %fd908;
	fma.rn.f64 	%fd910, %fd909, 0d3EB1380B3AE80F1E, 0d3ED0EE258B7A8B04;
	fma.rn.f64 	%fd911, %fd910, %fd909, 0d3EF3B2669F02676F;
	fma.rn.f64 	%fd912, %fd911, %fd909, 0d3F1745CBA9AB0956;
	fma.rn.f64 	%fd913, %fd912, %fd909, 0d3F3C71C72D1B5154;
	fma.rn.f64 	%fd914, %fd913, %fd909, 0d3F624924923BE72D;
	fma.rn.f64 	%fd915, %fd914, %fd909, 0d3F8999999999A3C4;
	fma.rn.f64 	%fd916, %fd915, %fd909, 0d3FB5555555555554;
	sub.f64 	%fd917, %fd900, %fd908;
	add.f64 	%fd918, %fd917, %fd917;
	neg.f64 	%fd919, %fd908;
	fma.rn.f64 	%fd920, %fd919, %fd900, %fd918;
	mul.f64 	%fd921, %fd906, %fd920;
	mul.f64 	%fd922, %fd909, %fd916;
	fma.rn.f64 	%fd923, %fd922, %fd908, %fd921;
	xor.b32  	%r186, %r390, -2147483648;
	mov.b32 	%r187, 1127219200;
	mov.b64 	%fd924, {%r186, %r187};
	sub.f64 	%fd925, %fd924, %fd6;
	fma.rn.f64 	%fd926, %fd925, 0d3FE62E42FEFA39EF, %fd908;
	fma.rn.f64 	%fd927, %fd925, 0dBFE62E42FEFA39EF, %fd926;
	sub.f64 	%fd928, %fd927, %fd908;
	sub.f64 	%fd929, %fd923, %fd928;
	fma.rn.f64 	%fd930, %fd925, 0d3C7ABC9E3B39803F, %fd929;
	add.f64 	%fd1522, %fd926, %fd930;
	bra.uni 	$L__BB0_107;
$L__BB0_106:
	fma.rn.f64 	%fd899, %fd1520, 0d7FF0000000000000, 0d7FF0000000000000;
	{
	.reg .b32 %temp; 
	mov.b64 	{%temp, %r178}, %fd1520;
	}
	and.b32  	%r179, %r178, 2147483647;
	setp.eq.s32 	%p50, %r179, 0;
	selp.f64 	%fd1522, 0dFFF0000000000000, %fd899, %p50;
$L__BB0_107:
	mul.wide.u32 	%rd94, %r385, 8;
	mov.u64 	%rd95, d_tree;
	add.s64 	%rd96, %rd95, %rd94;
	ld.const.u32 	%r188, [%rd96+14356];
	mul.wide.s32 	%rd97, %r188, 4;
	add.s64 	%rd98, %rd95, %rd97;
	ld.const.u32 	%r391, [%rd98+1040];
	mul.wide.s32 	%rd99, %r188, 80;
	add.s64 	%rd100, %rd5, %rd99;
	mul.wide.u32 	%rd101, %r386, 8;
	add.s64 	%rd102, %rd100, %rd101;
	ld.local.f64 	%fd931, [%rd102];
	add.f64 	%fd932, %fd1522, %fd931;
	add.f64 	%fd1539, %fd1539, %fd932;
	add.s32 	%r386, %r386, 1;
	ld.const.u32 	%r189, [%rd98+13328];
	setp.ne.s32 	%p52, %r386, %r189;
	@%p52 bra 	$L__BB0_97;
$L__BB0_108:
	mul.wide.u32 	%rd103, %r385, 8;
	mov.u64 	%rd104, d_tree;
	add.s64 	%rd105, %rd104, %rd103;
	ld.const.u32 	%r28, [%rd105+14352];
	mul.wide.s32 	%rd106, %r28, 4;
	add.s64 	%rd107, %rd104, %rd106;
	add.s64 	%rd16, %rd107, 16;
	ld.const.u32 	%r190, [%rd107+16];
	ld.const.u32 	%r191, [%rd107+1040];
	setp.ne.s32 	%p53, %r391, %r190;
	setp.ne.s32 	%p54, %r391, %r191;
	and.pred  	%p55, %p53, %p54;
	@%p55 bra 	$L__BB0_110;
	add.f64 	%fd944, %fd1538, 0d0000000000000000;
	add.f64 	%fd945, %fd1534, %fd944;
	add.f64 	%fd946, %fd1530, %fd945;
	add.f64 	%fd1543, %fd1526, %fd946;
	add.f64 	%fd947, %fd1537, 0d0000000000000000;
	add.f64 	%fd948, %fd1533, %fd947;
	add.f64 	%fd949, %fd1529, %fd948;
	add.f64 	%fd1542, %fd1525, %fd949;
	add.f64 	%fd950, %fd1536, 0d0000000000000000;
	add.f64 	%fd951, %fd1532, %fd950;
	add.f64 	%fd952, %fd1528, %fd951;
	add.f64 	%fd1541, %fd1524, %fd952;
	add.f64 	%fd953, %fd1535, 0d0000000000000000;
	add.f64 	%fd954, %fd1531, %fd953;
	add.f64 	%fd1540, %fd1527, %fd954;
	bra.uni 	$L__BB0_111;
$L__BB0_110:
	add.f64 	%fd933, %fd1538, 0d0000000000000000;
	add.f64 	%fd934, %fd1537, %fd933;
	add.f64 	%fd935, %fd1536, %fd934;
	add.f64 	%fd1543, %fd1535, %fd935;
	add.f64 	%fd936, %fd1534, 0d0000000000000000;
	add.f64 	%fd937, %fd1533, %fd936;
	add.f64 	%fd938, %fd1532, %fd937;
	add.f64 	%fd1542, %fd1531, %fd938;
	add.f64 	%fd939, %fd1530, 0d0000000000000000;
	add.f64 	%fd940, %fd1529, %fd939;
	add.f64 	%fd941, %fd1528, %fd940;
	add.f64 	%fd1541, %fd1527, %fd941;
	add.f64 	%fd942, %fd1526, 0d0000000000000000;
	add.f64 	%fd943, %fd1525, %fd942;
	add.f64 	%fd1540, %fd1524, %fd943;
$L__BB0_111:
	add.f64 	%fd165, %fd1523, %fd1540;
	max.f64 	%fd955, %fd1543, 0d0000000000000000;
	setp.gt.f64 	%p56, %fd1542, %fd955;
	selp.f64 	%fd956, %fd1542, %fd955, %p56;
	setp.gt.f64 	%p57, %fd1541, %fd956;
	selp.f64 	%fd957, %fd1541, %fd956, %p57;
	setp.gt.f64 	%p58, %fd165, %fd957;
	selp.f64 	%fd166, %fd165, %fd957, %p58;
	{
	.reg .b32 %temp; 
	mov.b64 	{%temp, %r392}, %fd166;
	}
	{
	.reg .b32 %temp; 
	mov.b64 	{%r393, %temp}, %fd166;
	}
	setp.gt.s32 	%p59, %r392, 1048575;
	mov.b32 	%r394, -1023;
	mov.f64 	%fd1544, %fd166;
	@%p59 bra 	$L__BB0_113;
	mul.f64 	%fd1544, %fd166, 0d4350000000000000;
	{
	.reg .b32 %temp; 
	mov.b64 	{%temp, %r392}, %fd1544;
	}
	{
	.reg .b32 %temp; 
	mov.b64 	{%r393, %temp}, %fd1544;
	}
	mov.b32 	%r394, -1077;
$L__BB0_113:
	add.s32 	%r195, %r392, -1;
	setp.gt.u32 	%p60, %r195, 2146435070;
	@%p60 bra 	$L__BB0_117;
	shr.u32 	%r198, %r392, 20;
	add.s32 	%r395, %r394, %r198;
	and.b32  	%r199, %r392, 1048575;
	or.b32  	%r200, %r199, 1072693248;
	mov.b64 	%fd1545, {%r393, %r200};
	setp.lt.u32 	%p62, %r200, 1073127583;
	@%p62 bra 	$L__BB0_116;
	{
	.reg .b32 %temp; 
	mov.b64 	{%r201, %temp}, %fd1545;
	}
	{
	.reg .b32 %temp; 
	mov.b64 	{%temp, %r202}, %fd1545;
	}
	add.s32 	%r203, %r202, -1048576;
	mov.b64 	%fd1545, {%r201, %r203};
	add.s32 	%r395, %r395, 1;
$L__BB0_116:
	add.f64 	%fd959, %fd1545, 0dBFF0000000000000;
	add.f64 	%fd960, %fd1545, 0d3FF0000000000000;
	rcp.approx.ftz.f64 	%fd961, %fd960;
	neg.f64 	%fd962, %fd960;
	fma.rn.f64 	%fd963, %fd962, %fd961, 0d3FF0000000000000;
	fma.rn.f64 	%fd964, %fd963, %fd963, %fd963;
	fma.rn.f64 	%fd965, %fd964, %fd961, %fd961;
	mul.f64 	%fd966, %fd959, %fd965;
	fma.rn.f64 	%fd967, %fd959, %fd965, %fd966;
	mul.f64 	%fd968, %fd967, %fd967;
	fma.rn.f64 	%fd969, %fd968, 0d3EB1380B3AE80F1E, 0d3ED0EE258B7A8B04;
	fma.rn.f64 	%fd970, %fd969, %fd968, 0d3EF3B2669F02676F;
	fma.rn.f64 	%fd971, %fd970, %fd968, 0d3F1745CBA9AB0956;
	fma.rn.f64 	%fd972, %fd971, %fd968, 0d3F3C71C72D1B5154;
	fma.rn.f64 	%fd973, %fd972, %fd968, 0d3F624924923BE72D;
	fma.rn.f64 	%fd974, %fd973, %fd968, 0d3F8999999999A3C4;
	fma.rn.f64 	%fd975, %fd974, %fd968, 0d3FB5555555555554;
	sub.f64 	%fd976, %fd959, %fd967;
	add.f64 	%fd977, %fd976, %fd976;
	neg.f64 	%fd978, %fd967;
	fma.rn.f64 	%fd979, %fd978, %fd959, %fd977;
	mul.f64 	%fd980, %fd965, %fd979;
	mul.f64 	%fd981, %fd968, %fd975;
	fma.rn.f64 	%fd982, %fd981, %fd967, %fd980;
	xor.b32  	%r204, %r395, -2147483648;
	mov.b32 	%r205, 1127219200;
	mov.b64 	%fd983, {%r204, %r205};
	sub.f64 	%fd984, %fd983, %fd6;
	fma.rn.f64 	%fd985, %fd984, 0d3FE62E42FEFA39EF, %fd967;
	fma.rn.f64 	%fd986, %fd984, 0dBFE62E42FEFA39EF, %fd985;
	sub.f64 	%fd987, %fd986, %fd967;
	sub.f64 	%fd988, %fd982, %fd987;
	fma.rn.f64 	%fd989, %fd984, 0d3C7ABC9E3B39803F, %fd988;
	add.f64 	%fd1546, %fd985, %fd989;
	bra.uni 	$L__BB0_118;
$L__BB0_117:
	fma.rn.f64 	%fd958, %fd1544, 0d7FF0000000000000, 0d7FF0000000000000;
	{
	.reg .b32 %temp; 
	mov.b64 	{%temp, %r196}, %fd1544;
	}
	and.b32  	%r197, %r196, 2147483647;
	setp.eq.s32 	%p61, %r197, 0;
	selp.f64 	%fd1546, 0dFFF0000000000000, %fd958, %p61;
$L__BB0_118:
	add.f64 	%fd175, %fd1539, %fd1546;
	ld.const.u32 	%r39, [%rd16+13312];
	setp.lt.s32 	%p63, %r39, 1;
	@%p63 bra 	$L__BB0_123;
	mul.wide.s32 	%rd108, %r28, 40;
	add.s64 	%rd110, %rd104, %rd108;
	add.s64 	%rd17, %rd110, 3088;
	mov.b32 	%r396, 0;
$L__BB0_120:
	mul.wide.u32 	%rd111, %r396, 4;
	add.s64 	%rd112, %rd17, %rd111;
	ld.const.u32 	%r207, [%rd112];
	ld.const.u32 	%r208, [%rd105+14356];
	setp.ne.s32 	%p64, %r207, %r208;
	@%p64 bra 	$L__BB0_122;
	mul.wide.s32 	%rd116, %r28, 320;
	add.s64 	%rd117, %rd3, %rd116;
	mul.wide.u32 	%rd118, %r396, 32;
	add.s64 	%rd119, %rd117, %rd118;
	div.rn.f64 	%fd990, %fd1543, %fd166;
	div.rn.f64 	%fd991, %fd1542, %fd166;
	st.local.v2.f64 	[%rd119], {%fd990, %fd991};
	div.rn.f64 	%fd992, %fd1541, %fd166;
	div.rn.f64 	%fd993, %fd165, %fd166;
	st.local.v2.f64 	[%rd119+16], {%fd992, %fd993};
	mul.wide.s32 	%rd120, %r28, 80;
	add.s64 	%rd121, %rd5, %rd120;
	mul.wide.u32 	%rd122, %r396, 8;
	add.s64 	%rd123, %rd121, %rd122;
	st.local.f64 	[%rd123], %fd175;
	bra.uni 	$L__BB0_123;
$L__BB0_122:
	add.s32 	%r396, %r396, 1;
	setp.lt.s32 	%p65, %r396, %r39;
	@%p65 bra 	$L__BB0_120;
$L__BB0_123:
	add.s32 	%r385, %r385, 1;
	setp.eq.s32 	%p66, %r385, %r161;
	@%p66 bra 	$L__BB0_91;
	bra.uni 	$L__BB0_15;
$L__BB0_124:
	mul.wide.s32 	%rd136, %r44, 32;
	add.s64 	%rd137, %rd2, %rd136;
	ld.local.v2.f64 	{%fd1550, %fd1549}, [%rd137];
	ld.local.v2.f64 	{%fd1548, %fd1547}, [%rd137+16];
	mov.f64 	%fd1551, %fd1547;
	mov.f64 	%fd1552, %fd1548;
	mov.f64 	%fd1553, %fd1549;
	mov.f64 	%fd1554, %fd1550;
	mov.f64 	%fd1555, %fd1547;
	mov.f64 	%fd1556, %fd1548;
	mov.f64 	%fd1557, %fd1549;
	mov.f64 	%fd1558, %fd1550;
	mov.f64 	%fd1559, %fd1547;
	mov.f64 	%fd1560, %fd1548;
	mov.f64 	%fd1561, %fd1549;
	mov.f64 	%fd1562, %fd1550;
$L__BB0_125:
	mul.f64 	%fd216, %fd1562, %fd1634;
	mul.f64 	%fd217, %fd1561, %fd1633;
	mul.f64 	%fd218, %fd1560, %fd1632;
	mul.f64 	%fd219, %fd1559, %fd1631;
	mul.f64 	%fd220, %fd1558, %fd1630;
	mul.f64 	%fd221, %fd1557, %fd1629;
	mul.f64 	%fd222, %fd1556, %fd1628;
	mul.f64 	%fd223, %fd1555, %fd1627;
	mul.f64 	%fd224, %fd1554, %fd1626;
	mul.f64 	%fd225, %fd1553, %fd1625;
	mul.f64 	%fd226, %fd1552, %fd1624;
	mul.f64 	%fd227, %fd1551, %fd1623;
	mul.f64 	%fd228, %fd1550, %fd1622;
	mul.f64 	%fd229, %fd1549, %fd1621;
	mul.f64 	%fd230, %fd1548, %fd1620;
	mul.f64 	%fd231, %fd1547, %fd1619;
	max.f64 	%fd995, %fd216, 0d0000000000000000;
	setp.gt.f64 	%p72, %fd217, %fd995;
	selp.f64 	%fd996, %fd217, %fd995, %p72;
	setp.gt.f64 	%p73, %fd218, %fd996;
	selp.f64 	%fd997, %fd218, %fd996, %p73;
	setp.gt.f64 	%p74, %fd219, %fd997;
	selp.f64 	%fd998, %fd219, %fd997, %p74;
	setp.gt.f64 	%p75, %fd220, %fd998;
	selp.f64 	%fd999, %fd220, %fd998, %p75;
	setp.gt.f64 	%p76, %fd221, %fd999;
	selp.f64 	%fd1000, %fd221, %fd999, %p76;
	setp.gt.f64 	%p77, %fd222, %fd1000;
	selp.f64 	%fd1001, %fd222, %fd1000, %p77;
	setp.gt.f64 	%p78, %fd223, %fd1001;
	selp.f64 	%fd1002, %fd223, %fd1001, %p78;
	setp.gt.f64 	%p79, %fd224, %fd1002;
	selp.f64 	%fd1003, %fd224, %fd1002, %p79;
	setp.gt.f64 	%p80, %fd225, %fd1003;
	selp.f64 	%fd1004, %fd225, %fd1003, %p80;
	setp.gt.f64 	%p81, %fd226, %fd1004;
	selp.f64 	%fd1005, %fd226, %fd1004, %p81;
	setp.gt.f64 	%p82, %fd227, %fd1005;
	selp.f64 	%fd1006, %fd227, %fd1005, %p82;
	setp.gt.f64 	%p83, %fd228, %fd1006;
	selp.f64 	%fd1007, %fd228, %fd1006, %p83;
	setp.gt.f64 	%p84, %fd229, %fd1007;
	selp.f64 	%fd1008, %fd229, %fd1007, %p84;
	setp.gt.f64 	%p85, %fd230, %fd1008;
	selp.f64 	%fd1009, %fd230, %fd1008, %p85;
	setp.gt.f64 	%p86, %fd231, %fd1009;
	selp.f64 	%fd232, %fd231, %fd1009, %p86;
	{
	.reg .b32 %temp; 
	mov.b64 	{%temp, %r398}, %fd232;
	}
	{
	.reg .b32 %temp; 
	mov.b64 	{%r399, %temp}, %fd232;
	}
	setp.gt.s32 	%p87, %r398, 1048575;
	mov.b32 	%r400, -1023;
	mov.f64 	%fd1563, %fd232;
	@%p87 bra 	$L__BB0_127;
	mul.f64 	%fd1563, %fd232, 0d4350000000000000;
	{
	.reg .b32 %temp; 
	mov.b64 	{%temp, %r398}, %fd1563;
	}
	{
	.reg .b32 %temp; 
	mov.b64 	{%r399, %temp}, %fd1563;
	}
	mov.b32 	%r400, -1077;
$L__BB0_127:
	add.s32 	%r221, %r398, -1;
	setp.gt.u32 	%p88, %r221, 2146435070;
	@%p88 bra 	$L__BB0_131;
	shr.u32 	%r224, %r398, 20;
	add.s32 	%r401, %r400, %r224;
	and.b32  	%r225, %r398, 1048575;
	or.b32  	%r226, %r225, 1072693248;
	mov.b64 	%fd1564, {%r399, %r226};
	setp.lt.u32 	%p90, %r226, 1073127583;
	@%p90 bra 	$L__BB0_130;
	{
	.reg .b32 %temp; 
	mov.b64 	{%r227, %temp}, %fd1564;
	}
	{
	.reg .b32 %temp; 
	mov.b64 	{%temp, %r228}, %fd1564;
	}
	add.s32 	%r229, %r228, -1048576;
	mov.b64 	%fd1564, {%r227, %r229};
	add.s32 	%r401, %r401, 1;
$L__BB0_130:
	add.f64 	%fd1011, %fd1564, 0dBFF0000000000000;
	add.f64 	%fd1012, %fd1564, 0d3FF0000000000000;
	rcp.approx.ftz.f64 	%fd1013, %fd1012;
	neg.f64 	%fd1014, %fd1012;
	fma.rn.f64 	%fd1015, %fd1014, %fd1013, 0d3FF0000000000000;
	fma.rn.f64 	%fd1016, %fd1015, %fd1015, %fd1015;
	fma.rn.f64 	%fd1017, %fd1016, %fd1013, %fd1013;
	mul.f64 	%fd1018, %fd1011, %fd1017;
	fma.rn.f64 	%fd1019, %fd1011, %fd1017, %fd1018;
	mul.f64 	%fd1020, %fd1019, %fd1019;
	fma.rn.f64 	%fd1021, %fd1020, 0d3EB1380B3AE80F1E, 0d3ED0EE258B7A8B04;
	fma.rn.f64 	%fd1022, %fd1021, %fd1020, 0d3EF3B2669F02676F;
	fma.rn.f64 	%fd1023, %fd1022, %fd1020, 0d3F1745CBA9AB0956;
	fma.rn.f64 	%fd1024, %fd1023, %fd1020, 0d3F3C71C72D1B5154;
	fma.rn.f64 	%fd1025, %fd1024, %fd1020, 0d3F624924923BE72D;
	fma.rn.f64 	%fd1026, %fd1025, %fd1020, 0d3F8999999999A3C4;
	fma.rn.f64 	%fd1027, %fd1026, %fd1020, 0d3FB5555555555554;
	sub.f64 	%fd1028, %fd1011, %fd1019;
	add.f64 	%fd1029, %fd1028, %fd1028;
	neg.f64 	%fd1030, %fd1019;
	fma.rn.f64 	%fd1031, %fd1030, %fd1011, %fd1029;
	mul.f64 	%fd1032, %fd1017, %fd1031;
	mul.f64 	%fd1033, %fd1020, %fd1027;
	fma.rn.f64 	%fd1034, %fd1033, %fd1019, %fd1032;
	xor.b32  	%r230, %r401, -2147483648;
	mov.b32 	%r231, 1127219200;
	mov.b64 	%fd1035, {%r230, %r231};
	sub.f64 	%fd1036, %fd1035, %fd52;
	fma.rn.f64 	%fd1037, %fd1036, 0d3FE62E42FEFA39EF, %fd1019;
	fma.rn.f64 	%fd1038, %fd1036, 0dBFE62E42FEFA39EF, %fd1037;
	sub.f64 	%fd1039, %fd1038, %fd1019;
	sub.f64 	%fd1040, %fd1034, %fd1039;
	fma.rn.f64 	%fd1041, %fd1036, 0d3C7ABC9E3B39803F, %fd1040;
	add.f64 	%fd1565, %fd1037, %fd1041;
	bra.uni 	$L__BB0_132;
$L__BB0_131:
	fma.rn.f64 	%fd1010, %fd1563, 0d7FF0000000000000, 0d7FF0000000000000;
	{
	.reg .b32 %temp; 
	mov.b64 	{%temp, %r222}, %fd1563;
	}
	and.b32  	%r223, %r222, 2147483647;
	setp.eq.s32 	%p89, %r223, 0;
	selp.f64 	%fd1565, 0dFFF0000000000000, %fd1010, %p89;
$L__BB0_132:
	mul.wide.u32 	%rd138, %r397, 8;
	add.s64 	%rd140, %rd125, %rd138;
	ld.const.u32 	%r232, [%rd140+16404];
	mul.wide.s32 	%rd141, %r232, 8;
	add.s64 	%rd142, %rd4, %rd141;
	ld.local.f64 	%fd1042, [%rd142];
	add.f64 	%fd1043, %fd1565, %fd1042;
	add.f64 	%fd1635, %fd1043, 0d0000000000000000;
	div.rn.f64 	%fd1619, %fd231, %fd232;
	div.rn.f64 	%fd1620, %fd230, %fd232;
	div.rn.f64 	%fd1621, %fd229, %fd232;
	div.rn.f64 	%fd1622, %fd228, %fd232;
	div.rn.f64 	%fd1623, %fd227, %fd232;
	div.rn.f64 	%fd1624, %fd226, %fd232;
	div.rn.f64 	%fd1625, %fd225, %fd232;
	div.rn.f64 	%fd1626, %fd224, %fd232;
	div.rn.f64 	%fd1627, %fd223, %fd232;
	div.rn.f64 	%fd1628, %fd222, %fd232;
	div.rn.f64 	%fd1629, %fd221, %fd232;
	div.rn.f64 	%fd1630, %fd220, %fd232;
	div.rn.f64 	%fd1631, %fd219, %fd232;
	div.rn.f64 	%fd1632, %fd218, %fd232;
	div.rn.f64 	%fd1633, %fd217, %fd232;
	div.rn.f64 	%fd1634, %fd216, %fd232;
$L__BB0_133:
	mul.wide.u32 	%rd143, %r397, 8;
	mov.u64 	%rd144, d_tree;
	add.s64 	%rd145, %rd144, %rd143;
	ld.const.u32 	%r233, [%rd145+16404];
	mul.wide.s32 	%rd146, %r233, 4;
	add.s64 	%rd147, %rd144, %rd146;
	ld.const.u32 	%r234, [%rd147+13328];
	setp.lt.s32 	%p91, %r234, 1;
	@%p91 bra 	$L__BB0_148;
	mov.b32 	%r402, 0;
$L__BB0_135:
	mul.wide.u32 	%rd148, %r397, 8;
	mov.u64 	%rd149, d_tree;
	add.s64 	%rd150, %rd149, %rd148;
	ld.const.u32 	%r236, [%rd150+16404];
	mul.wide.s32 	%rd151, %r236, 40;
	add.s64 	%rd152, %rd149, %rd151;
	mul.wide.u32 	%rd153, %r402, 4;
	add.s64 	%rd154, %rd152, %rd153;
	ld.const.u32 	%r57, [%rd154+3088];
	ld.const.u32 	%r237, [%rd150+16408];
	setp.eq.s32 	%p92, %r57, %r237;
	@%p92 bra 	$L__BB0_147;
	ld.const.u32 	%r238, [%rd150+16404];
	mul.wide.s32 	%rd158, %r238, 320;
	add.s64 	%rd19, %rd3, %rd158;
	mul.wide.s32 	%rd159, %r238, 4;
	add.s64 	%rd160, %rd149, %rd159;
	ld.const.u32 	%r239, [%rd160+1040];
	mul.wide.s32 	%rd161, %r57, 4;
	add.s64 	%rd162, %rd149, %rd161;
	ld.const.u32 	%r241, [%rd162+16];
	ld.const.u32 	%r242, [%rd162+1040];
	setp.eq.s32 	%p93, %r239, %r241;
	setp.eq.s32 	%p94, %r239, %r242;
	or.pred  	%p95, %p93, %p94;
	@%p95 bra 	$L__BB0_138;
	mul.wide.u32 	%rd163, %r402, 32;
	add.s64 	%rd164, %rd19, %rd163;
	ld.local.v2.f64 	{%fd1612, %fd1608}, [%rd164];
	ld.local.v2.f64 	{%fd1604, %fd1600}, [%rd164+16];
	mov.f64 	%fd1601, %fd1600;
	mov.f64 	%fd1602, %fd1600;
	mov.f64 	%fd1603, %fd1600;
	mov.f64 	%fd1605, %fd1604;
	mov.f64 	%fd1606, %fd1604;
	mov.f64 	%fd1607, %fd1604;
	mov.f64 	%fd1609, %fd1608;
	mov.f64 	%fd1610, %fd1608;
	mov.f64 	%fd1611, %fd1608;
	mov.f64 	%fd1613, %fd1612;
	mov.f64 	%fd1614, %fd1612;
	mov.f64 	%fd1615, %fd1612;
	bra.uni 	$L__BB0_139;
$L__BB0_138:
	mul.wide.u32 	%rd165, %r402, 32;
	add.s64 	%rd166, %rd19, %rd165;
	ld.local.v2.f64 	{%fd1603, %fd1602}, [%rd166];
	ld.local.v2.f64 	{%fd1601, %fd1600}, [%rd166+16];
	mov.f64 	%fd1604, %fd1600;
	mov.f64 	%fd1605, %fd1601;
	mov.f64 	%fd1606, %fd1602;
	mov.f64 	%fd1607, %fd1603;
	mov.f64 	%fd1608, %fd1600;
	mov.f64 	%fd1609, %fd1601;
	mov.f64 	%fd1610, %fd1602;
	mov.f64 	%fd1611, %fd1603;
	mov.f64 	%fd1612, %fd1600;
	mov.f64 	%fd1613, %fd1601;
	mov.f64 	%fd1614, %fd1602;
	mov.f64 	%fd1615, %fd1603;
$L__BB0_139:
	mul.f64 	%fd316, %fd1615, %fd1634;
	mul.f64 	%fd317, %fd1614, %fd1633;
	mul.f64 	%fd318, %fd1613, %fd1632;
	mul.f64 	%fd319, %fd1612, %fd1631;
	mul.f64 	%fd320, %fd1611, %fd1630;
	mul.f64 	%fd321, %fd1610, %fd1629;
	mul.f64 	%fd322, %fd1609, %fd1628;
	mul.f64 	%fd323, %fd1608, %fd1627;
	mul.f64 	%fd324, %fd1607, %fd1626;
	mul.f64 	%fd325, %fd1606, %fd1625;
	mul.f64 	%fd326, %fd1605, %fd1624;
	mul.f64 	%fd327, %fd1604, %fd1623;
	mul.f64 	%fd328, %fd1603, %fd1622;
	mul.f64 	%fd329, %fd1602, %fd1621;
	mul.f64 	%fd330, %fd1601, %fd1620;
	mul.f64 	%fd331, %fd1600, %fd1619;
	max.f64 	%fd1044, %fd316, 0d0000000000000000;
	setp.gt.f64 	%p96, %fd317, %fd1044;
	selp.f64 	%fd1045, %fd317, %fd1044, %p96;
	setp.gt.f64 	%p97, %fd318, %fd1045;
	selp.f64 	%fd1046, %fd318, %fd1045, %p97;
	setp.gt.f64 	%p98, %fd319, %fd1046;
	selp.f64 	%fd1047, %fd319, %fd1046, %p98;
	setp.gt.f64 	%p99, %fd320, %fd1047;
	selp.f64 	%fd1048, %fd320, %fd1047, %p99;
	setp.gt.f64 	%p100, %fd321, %fd1048;
	selp.f64 	%fd1049, %fd321, %fd1048, %p100;
	setp.gt.f64 	%p101, %fd322, %fd1049;
	selp.f64 	%fd1050, %fd322, %fd1049, %p101;
	setp.gt.f64 	%p102, %fd323, %fd1050;
	selp.f64 	%fd1051, %fd323, %fd1050, %p102;
	setp.gt.f64 	%p103, %fd324, %fd1051;
	selp.f64 	%fd1052, %fd324, %fd1051, %p103;
	setp.gt.f64 	%p104, %fd325, %fd1052;
	selp.f64 	%fd1053, %fd325, %fd1052, %p104;
	setp.gt.f64 	%p105, %fd326, %fd1053;
	selp.f64 	%fd1054, %fd326, %fd1053, %p105;
	setp.gt.f64 	%p106, %fd327, %fd1054;
	selp.f64 	%fd1055, %fd327, %fd1054, %p106;
	setp.gt.f64 	%p107, %fd328, %fd1055;
	selp.f64 	%fd1056, %fd328, %fd1055, %p107;
	setp.gt.f64 	%p108, %fd329, %fd1056;
	selp.f64 	%fd1057, %fd329, %fd1056, %p108;
	setp.gt.f64 	%p109, %fd330, %fd1057;
	selp.f64 	%fd1058, %fd330, %fd1057, %p109;
	setp.gt.f64 	%p110, %fd331, %fd1058;
	selp.f64 	%fd332, %fd331, %fd1058, %p110;
	{
	.reg .b32 %temp; 
	mov.b64 	{%temp, %r403}, %fd332;
	}
	{
	.reg .b32 %temp; 
	mov.b64 	{%r404, %temp}, %fd332;
	}
	setp.gt.s32 	%p111, %r403, 1048575;
	mov.b32 	%r405, -1023;
	mov.f64 	%fd1616, %fd332;
	@%p111 bra 	$L__BB0_141;
	mul.f64 	%fd1616, %fd332, 0d4350000000000000;
	{
	.reg .b32 %temp; 
	mov.b64 	{%temp, %r403}, %fd1616;
	}
	{
	.reg .b32 %temp; 
	mov.b64 	{%r404, %temp}, %fd1616;
	}
	mov.b32 	%r405, -1077;
$L__BB0_141:
	add.s32 	%r246, %r403, -1;
	setp.gt.u32 	%p112, %r246, 2146435070;
	@%p112 bra 	$L__BB0_145;
	shr.u32 	%r249, %r403, 20;
	add.s32 	%r406, %r405, %r249;
	and.b32  	%r250, %r403, 1048575;
	or.b32  	%r251, %r250, 1072693248;
	mov.b64 	%fd1617, {%r404, %r251};
	setp.lt.u32 	%p114, %r251, 1073127583;
	@%p114 bra 	$L__BB0_144;
	{
	.reg .b32 %temp; 
	mov.b64 	{%r252, %temp}, %fd1617;
	}
	{
	.reg .b32 %temp; 
	mov.b64 	{%temp, %r253}, %fd1617;
	}
	add.s32 	%r254, %r253, -1048576;
	mov.b64 	%fd1617, {%r252, %r254};
	add.s32 	%r406, %r406, 1;
$L__BB0_144:
	add.f64 	%fd1060, %fd1617, 0dBFF0000000000000;
	add.f64 	%fd1061, %fd1617, 0d3FF0000000000000;
	rcp.approx.ftz.f64 	%fd1062, %fd1061;
	neg.f64 	%fd1063, %fd1061;
	fma.rn.f64 	%fd1064, %fd1063, %fd1062, 0d3FF0000000000000;
	fma.rn.f64 	%fd1065, %fd1064, %fd1064, %fd1064;
	fma.rn.f64 	%fd1066, %fd1065, %fd1062, %fd1062;
	mul.f64 	%fd1067, %fd1060, %fd1066;
	fma.rn.f64 	%fd1068, %fd1060, %fd1066, %fd1067;
	mul.f64 	%fd1069, %fd1068, %fd1068;
	fma.rn.f64 	%fd1070, %fd1069, 0d3EB1380B3AE80F1E, 0d3ED0EE258B7A8B04;
	fma.rn.f64 	%fd1071, %fd1070, %fd1069, 0d3EF3B2669F02676F;
	fma.rn.f64 	%fd1072, %fd1071, %fd1069, 0d3F1745CBA9AB0956;
	fma.rn.f64 	%fd1073, %fd1072, %fd1069, 0d3F3C71C72D1B5154;
	fma.rn.f64 	%fd1074, %fd1073, %fd1069, 0d3F624924923BE72D;
	fma.rn.f64 	%fd1075, %fd1074, %fd1069, 0d3F8999999999A3C4;
	fma.rn.f64 	%fd1076, %fd1075, %fd1069, 0d3FB5555555555554;
	sub.f64 	%fd1077, %fd1060, %fd1068;
	add.f64 	%fd1078, %fd1077, %fd1077;
	neg.f64 	%fd1079, %fd1068;
	fma.rn.f64 	%fd1080, %fd1079, %fd1060, %fd1078;
	mul.f64 	%fd1081, %fd1066, %fd1080;
	mul.f64 	%fd1082, %fd1069, %fd1076;
	fma.rn.f64 	%fd1083, %fd1082, %fd1068, %fd1081;
	xor.b32  	%r255, %r406, -2147483648;
	mov.b32 	%r256, 1127219200;
	mov.b64 	%fd1084, {%r255, %r256};
	sub.f64 	%fd1085, %fd1084, %fd52;
	fma.rn.f64 	%fd1086, %fd1085, 0d3FE62E42FEFA39EF, %fd1068;
	fma.rn.f64 	%fd1087, %fd1085, 0dBFE62E42FEFA39EF, %fd1086;
	sub.f64 	%fd1088, %fd1087, %fd1068;
	sub.f64 	%fd1089, %fd1083, %fd1088;
	fma.rn.f64 	%fd1090, %fd1085, 0d3C7ABC9E3B39803F, %fd1089;
	add.f64 	%fd1618, %fd1086, %fd1090;
	bra.uni 	$L__BB0_146;
$L__BB0_145:
	fma.rn.f64 	%fd1059, %fd1616, 0d7FF0000000000000, 0d7FF0000000000000;
	{
	.reg .b32 %temp; 
	mov.b64 	{%temp, %r247}, %fd1616;
	}
	and.b32  	%r248, %r247, 2147483647;
	setp.eq.s32 	%p113, %r248, 0;
	selp.f64 	%fd1618, 0dFFF0000000000000, %fd1059, %p113;
$L__BB0_146:
	mul.wide.u32 	%rd167, %r397, 8;
	mov.u64 	%rd168, d_tree;
	add.s64 	%rd169, %rd168, %rd167;
	ld.const.u32 	%r257, [%rd169+16404];
	mul.wide.s32 	%rd170, %r257, 80;
	add.s64 	%rd171, %rd5, %rd170;
	mul.wide.u32 	%rd172, %r402, 8;
	add.s64 	%rd173, %rd171, %rd172;
	ld.local.f64 	%fd1091, [%rd173];
	add.f64 	%fd1092, %fd1618, %fd1091;
	add.f64 	%fd1635, %fd1635, %fd1092;
	div.rn.f64 	%fd1619, %fd331, %fd332;
	div.rn.f64 	%fd1620, %fd330, %fd332;
	div.rn.f64 	%fd1621, %fd329, %fd332;
	div.rn.f64 	%fd1622, %fd328, %fd332;
	div.rn.f64 	%fd1623, %fd327, %fd332;
	div.rn.f64 	%fd1624, %fd326, %fd332;
	div.rn.f64 	%fd1625, %fd325, %fd332;
	div.rn.f64 	%fd1626, %fd324, %fd332;
	div.rn.f64 	%fd1627, %fd323, %fd332;
	div.rn.f64 	%fd1628, %fd322, %fd332;
	div.rn.f64 	%fd1629, %fd321, %fd332;
	div.rn.f64 	%fd1630, %fd320, %fd332;
	div.rn.f64 	%fd1631, %fd319, %fd332;
	div.rn.f64 	%fd1632, %fd318, %fd332;
	div.rn.f64 	%fd1633, %fd317, %fd332;
	div.rn.f64 	%fd1634, %fd316, %fd332;
$L__BB0_147:
	add.s32 	%r402, %r402, 1;
	mul.wide.u32 	%rd174, %r397, 8;
	mov.u64 	%rd175, d_tree;
	add.s64 	%rd176, %rd175, %rd174;
	ld.const.u32 	%r258, [%rd176+16404];
	mul.wide.s32 	%rd177, %r258, 4;
	add.s64 	%rd178, %rd175, %rd177;
	ld.const.u32 	%r259, [%rd178+13328];
	setp.ne.s32 	%p115, %r402, %r259;
	@%p115 bra 	$L__BB0_135;
$L__BB0_148:
	mul.wide.u32 	%rd179, %r397, 8;
	mov.u64 	%rd180, d_tree;
	add.s64 	%rd181, %rd180, %rd179;
	ld.const.u32 	%r260, [%rd181+16404];
	mul.wide.s32 	%rd182, %r260, 4;
	add.s64 	%rd183, %rd180, %rd182;
	ld.const.u32 	%r261, [%rd183+1040];
	ld.const.u32 	%r69, [%rd181+16408];
	mul.wide.s32 	%rd184, %r69, 4;
	add.s64 	%rd185, %rd180, %rd184;
	ld.const.u32 	%r263, [%rd185+16];
	ld.const.u32 	%r264, [%rd185+1040];
	setp.ne.s32 	%p116, %r261, %r263;
	setp.ne.s32 	%p117, %r261, %r264;
	and.pred  	%p118, %p116, %p117;
	@%p118 bra 	$L__BB0_150;
	add.f64 	%fd1104, %fd1634, 0d0000000000000000;
	add.f64 	%fd1105, %fd1630, %fd1104;
	add.f64 	%fd1106, %fd1626, %fd1105;
	add.f64 	%fd1656, %fd1622, %fd1106;
	add.f64 	%fd1107, %fd1633, 0d0000000000000000;
	add.f64 	%fd1108, %fd1629, %fd1107;
	add.f64 	%fd1109, %fd1625, %fd1108;
	add.f64 	%fd1655, %fd1621, %fd1109;
	add.f64 	%fd1110, %fd1632, 0d0000000000000000;
	add.f64 	%fd1111, %fd1628, %fd1110;
	add.f64 	%fd1112, %fd1624, %fd1111;
	add.f64 	%fd1654, %fd1620, %fd1112;
	add.f64 	%fd1113, %fd1631, 0d0000000000000000;
	add.f64 	%fd1114, %fd1627, %fd1113;
	add.f64 	%fd1653, %fd1623, %fd1114;
	bra.uni 	$L__BB0_151;
$L__BB0_150:
	add.f64 	%fd1093, %fd1634, 0d0000000000000000;
	add.f64 	%fd1094, %fd1633, %fd1093;
	add.f64 	%fd1095, %fd1632, %fd1094;
	add.f64 	%fd1656, %fd1631, %fd1095;
	add.f64 	%fd1096, %fd1630, 0d0000000000000000;
	add.f64 	%fd1097, %fd1629, %fd1096;
	add.f64 	%fd1098, %fd1628, %fd1097;
	add.f64 	%fd1655, %fd1627, %fd1098;
	add.f64 	%fd1099, %fd1626, 0d0000000000000000;
	add.f64 	%fd1100, %fd1625, %fd1099;
	add.f64 	%fd1101, %fd1624, %fd1100;
	add.f64 	%fd1654, %fd1623, %fd1101;
	add.f64 	%fd1102, %fd1622, 0d0000000000000000;
	add.f64 	%fd1103, %fd1621, %fd1102;
	add.f64 	%fd1653, %fd1620, %fd1103;
$L__BB0_151:
	add.f64 	%fd404, %fd1619, %fd1653;
	max.f64 	%fd1115, %fd1656, 0d0000000000000000;
	setp.gt.f64 	%p119, %fd1655, %fd1115;
	selp.f64 	%fd1116, %fd1655, %fd1115, %p119;
	setp.gt.f64 	%p120, %fd1654, %fd1116;
	selp.f64 	%fd1117, %fd1654, %fd1116, %p120;
	setp.gt.f64 	%p121, %fd404, %fd1117;
	selp.f64 	%fd405, %fd404, %fd1117, %p121;
	{
	.reg .b32 %temp; 
	mov.b64 	{%temp, %r407}, %fd405;
	}
	{
	.reg .b32 %temp; 
	mov.b64 	{%r408, %temp}, %fd405;
	}
	setp.gt.s32 	%p122, %r407, 1048575;
	mov.b32 	%r409, -1023;
	mov.f64 	%fd1657, %fd405;
	@%p122 bra 	$L__BB0_153;
	mul.f64 	%fd1657, %fd405, 0d4350000000000000;
	{
	.reg .b32 %temp; 
	mov.b64 	{%temp, %r407}, %fd1657;
	}
	{
	.reg .b32 %temp; 
	mov.b64 	{%r408, %temp}, %fd1657;
	}
	mov.b32 	%r409, -1077;
$L__BB0_153:
	add.s32 	%r268, %r407, -1;
	setp.gt.u32 	%p123, %r268, 2146435070;
	@%p123 bra 	$L__BB0_157;
	shr.u32 	%r271, %r407, 20;
	add.s32 	%r410, %r409, %r271;
	and.b32  	%r272, %r407, 1048575;
	or.b32  	%r273, %r272, 1072693248;
	mov.b64 	%fd1658, {%r408, %r273};
	setp.lt.u32 	%p125, %r273, 1073127583;
	@%p125 bra 	$L__BB0_156;
	{
	.reg .b32 %temp; 
	mov.b64 	{%r274, %temp}, %fd1658;
	}
	{
	.reg .b32 %temp; 
	mov.b64 	{%temp, %r275}, %fd1658;
	}
	add.s32 	%r276, %r275, -1048576;
	mov.b64 	%fd1658, {%r274, %r276};
	add.s32 	%r410, %r410, 1;
$L__BB0_156:
	add.f64 	%fd1119, %fd1658, 0dBFF0000000000000;
	add.f64 	%fd1120, %fd1658, 0d3FF0000000000000;
	rcp.approx.ftz.f64 	%fd1121, %fd1120;
	neg.f64 	%fd1122, %fd1120;
	fma.rn.f64 	%fd1123, %fd1122, %fd1121, 0d3FF0000000000000;
	fma.rn.f64 	%fd1124, %fd1123, %fd1123, %fd1123;
	fma.rn.f64 	%fd1125, %fd1124, %fd1121, %fd1121;
	mul.f64 	%fd1126, %fd1119, %fd1125;
	fma.rn.f64 	%fd1127, %fd1119, %fd1125, %fd1126;
	mul.f64 	%fd1128, %fd1127, %fd1127;
	fma.rn.f64 	%fd1129, %fd1128, 0d3EB1380B3AE80F1E, 0d3ED0EE258B7A8B04;
	fma.rn.f64 	%fd1130, %fd1129, %fd1128, 0d3EF3B2669F02676F;
	fma.rn.f64 	%fd1131, %fd1130, %fd1128, 0d3F1745CBA9AB0956;
	fma.rn.f64 	%fd1132, %fd1131, %fd1128, 0d3F3C71C72D1B5154;
	fma.rn.f64 	%fd1133, %fd1132, %fd1128, 0d3F624924923BE72D;
	fma.rn.f64 	%fd1134, %fd1133, %fd1128, 0d3F8999999999A3C4;
	fma.rn.f64 	%fd1135, %fd1134, %fd1128, 0d3FB5555555555554;
	sub.f64 	%fd1136, %fd1119, %fd1127;
	add.f64 	%fd1137, %fd1136, %fd1136;
	neg.f64 	%fd1138, %fd1127;
	fma.rn.f64 	%fd1139, %fd1138, %fd1119, %fd1137;
	mul.f64 	%fd1140, %fd1125, %fd1139;
	mul.f64 	%fd1141, %fd1128, %fd1135;
	fma.rn.f64 	%fd1142, %fd1141, %fd1127, %fd1140;
	xor.b32  	%r277, %r410, -2147483648;
	mov.b32 	%r278, 1127219200;
	mov.b64 	%fd1143, {%r277, %r278};
	sub.f64 	%fd1144, %fd1143, %fd52;
	fma.rn.f64 	%fd1145, %fd1144, 0d3FE62E42FEFA39EF, %fd1127;
	fma.rn.f64 	%fd1146, %fd1144, 0dBFE62E42FEFA39EF, %fd1145;
	sub.f64 	%fd1147, %fd1146, %fd1127;
	sub.f64 	%fd1148, %fd1142, %fd1147;
	fma.rn.f64 	%fd1149, %fd1144, 0d3C7ABC9E3B39803F, %fd1148;
	add.f64 	%fd1659, %fd1145, %fd1149;
	bra.uni 	$L__BB0_158;
$L__BB0_157:
	fma.rn.f64 	%fd1118, %fd1657, 0d7FF0000000000000, 0d7FF0000000000000;
	{
	.reg .b32 %temp; 
	mov.b64 	{%temp, %r269}, %fd1657;
	}
	and.b32  	%r270, %r269, 2147483647;
	setp.eq.s32 	%p124, %r270, 0;
	selp.f64 	%fd1659, 0dFFF0000000000000, %fd1118, %p124;
$L__BB0_158:
	add.f64 	%fd1150, %fd1635, %fd1659;
	mul.wide.s32 	%rd186, %r69, 32;
	add.s64 	%rd187, %rd2, %rd186;
	div.rn.f64 	%fd1151, %fd1656, %fd405;
	div.rn.f64 	%fd1152, %fd1655, %fd405;
	st.local.v2.f64 	[%rd187], {%fd1151, %fd1152};
	div.rn.f64 	%fd1153, %fd1654, %fd405;
	div.rn.f64 	%fd1154, %fd404, %fd405;
	st.local.v2.f64 	[%rd187+16], {%fd1153, %fd1154};
	mul.wide.s32 	%rd188, %r69, 8;
	add.s64 	%rd189, %rd4, %rd188;
	st.local.f64 	[%rd189], %fd1150;
	add.s32 	%r397, %r397, 1;
	setp.ne.s32 	%p126, %r397, %r210;
	@%p126 bra 	$L__BB0_93;
$L__BB0_159:
	ld.param.u64 	%rd278, [_Z24clique_tree_estep_kernelPKiS0_PKddiPdS3__param_1];
	ld.const.u32 	%r412, [d_tree];
	setp.lt.s32 	%p127, %r412, 1;
	mov.u32 	%r280, %ctaid.x;
	mov.u32 	%r281, %ntid.x;
	mov.u32 	%r282, %tid.x;
	mad.lo.s32 	%r283, %r280, %r281, %r282;
	cvta.to.global.u64 	%rd190, %rd278;
	mul.wide.s32 	%rd191, %r283, 4;
	add.s64 	%rd192, %rd190, %rd191;
	ld.global.u32 	%r82, [%rd192];
	@%p127 bra 	$L__BB0_164;
	mov.b32 	%r285, 1127219200;
	mov.b32 	%r286, -2147483648;
	mov.b64 	%fd414, {%r286, %r285};
	mov.b32 	%r411, 0;
	mov.u64 	%rd196, d_tree;
	ld.const.u32 	%r338, [d_tree];
$L__BB0_161:
	mul.wide.u32 	%rd193, %r411, 128;
	add.s64 	%rd194, %rd1, %rd193;
	ld.local.v2.f64 	{%fd1747, %fd1746}, [%rd194];
	ld.local.v2.f64 	{%fd1745, %fd1744}, [%rd194+16];
	ld.local.v2.f64 	{%fd1743, %fd1742}, [%rd194+32];
	ld.local.v2.f64 	{%fd1741, %fd1740}, [%rd194+48];
	ld.local.v2.f64 	{%fd1739, %fd1738}, [%rd194+64];
	ld.local.v2.f64 	{%fd1737, %fd1736}, [%rd194+80];
	ld.local.v2.f64 	{%fd1735, %fd1734}, [%rd194+96];
	ld.local.v2.f64 	{%fd1733, %fd1732}, [%rd194+112];
	mul.wide.u32 	%rd195, %r411, 4;
	add.s64 	%rd197, %rd196, %rd195;
	add.s64 	%rd20, %rd197, 2064;
	ld.const.u32 	%r84, [%rd197+2064];
	setp.gt.s32 	%p128, %r84, -1;
	mov.f64 	%fd1748, 0d0000000000000000;
	@%p128 bra 	$L__BB0_162;
	bra.uni 	$L__BB0_184;
$L__BB0_162:
	ld.const.u32 	%r287, [%rd20+-1024];
	mul.wide.u32 	%rd198, %r84, 4;
	add.s64 	%rd200, %rd196, %rd198;
	ld.const.u32 	%r289, [%rd200+16];
	ld.const.u32 	%r290, [%rd200+1040];
	setp.eq.s32 	%p129, %r287, %r289;
	setp.eq.s32 	%p130, %r287, %r290;
	or.pred  	%p131, %p129, %p130;
	@%p131 bra 	$L__BB0_175;
	mul.wide.u32 	%rd201, %r411, 32;
	add.s64 	%rd202, %rd2, %rd201;
	ld.local.v2.f64 	{%fd1672, %fd1668}, [%rd202];
	ld.local.v2.f64 	{%fd1664, %fd1660}, [%rd202+16];
	mov.f64 	%fd1661, %fd1660;
	mov.f64 	%fd1662, %fd1660;
	mov.f64 	%fd1663, %fd1660;
	mov.f64 	%fd1665, %fd1664;
	mov.f64 	%fd1666, %fd1664;
	mov.f64 	%fd1667, %fd1664;
	mov.f64 	%fd1669, %fd1668;
	mov.f64 	%fd1670, %fd1668;
	mov.f64 	%fd1671, %fd1668;
	mov.f64 	%fd1673, %fd1672;
	mov.f64 	%fd1674, %fd1672;
	mov.f64 	%fd1675, %fd1672;
	bra.uni 	$L__BB0_176;
$L__BB0_164:
	setp.lt.s32 	%p150, %r412, 1;
	mov.b32 	%r339, -1;
	mov.u32 	%r427, %r339;
	@%p150 bra 	$L__BB0_168;
	mov.b32 	%r426, 0;
	ld.const.u32 	%r86, [d_tree+12];
	mov.u64 	%rd227, d_tree;
$L__BB0_166:
	mul.wide.u32 	%rd226, %r426, 4;
	add.s64 	%rd228, %rd227, %rd226;
	ld.const.u32 	%r341, [%rd228+16];
	setp.eq.s32 	%p151, %r341, %r86;
	mov.u32 	%r427, %r426;
	@%p151 bra 	$L__BB0_168;
	add.s32 	%r426, %r426, 1;
	setp.ne.s32 	%p152, %r426, %r412;
	mov.u32 	%r427, %r339;
	@%p152 bra 	$L__BB0_166;
$L__BB0_168:
	max.s32 	%r126, %r427, 0;
	mul.wide.u32 	%rd229, %r126, 128;
	add.s64 	%rd230, %rd1, %rd229;
	ld.local.v2.f64 	{%fd1843, %fd1842}, [%rd230];
	ld.local.v2.f64 	{%fd1841, %fd1840}, [%rd230+16];
	ld.local.v2.f64 	{%fd1839, %fd1838}, [%rd230+32];
	ld.local.v2.f64 	{%fd1837, %fd1836}, [%rd230+48];
	ld.local.v2.f64 	{%fd1835, %fd1834}, [%rd230+64];
	ld.local.v2.f64 	{%fd1833, %fd1832}, [%rd230+80];
	ld.local.v2.f64 	{%fd1844, %fd1845}, [%rd230+96];
	ld.local.v2.f64 	{%fd1846, %fd1847}, [%rd230+112];
	mul.wide.u32 	%rd231, %r126, 4;
	mov.u64 	%rd232, d_tree;
	add.s64 	%rd233, %rd232, %rd231;
	add.s64 	%rd30, %rd233, 2064;
	ld.const.u32 	%r343, [%rd233+2064];
	setp.lt.s32 	%p153, %r343, 0;
	@%p153 bra 	$L__BB0_170;
	mul.wide.u32 	%rd234, %r126, 32;
	add.s64 	%rd235, %rd2, %rd234;
	ld.local.v2.f64 	{%fd1367, %fd1368}, [%rd235];
	mul.f64 	%fd1843, %fd1367, %fd1843;
	mul.f64 	%fd1842, %fd1367, %fd1842;
	mul.f64 	%fd1841, %fd1367, %fd1841;
	mul.f64 	%fd1840, %fd1367, %fd1840;
	mul.f64 	%fd1839, %fd1368, %fd1839;
	mul.f64 	%fd1838, %fd1368, %fd1838;
	mul.f64 	%fd1837, %fd1368, %fd1837;
	mul.f64 	%fd1836, %fd1368, %fd1836;
	ld.local.v2.f64 	{%fd1369, %fd1370}, [%rd235+16];
	mul.f64 	%fd1835, %fd1369, %fd1835;
	mul.f64 	%fd1834, %fd1369, %fd1834;
	mul.f64 	%fd1833, %fd1369, %fd1833;
	mul.f64 	%fd1832, %fd1369, %fd1832;
	mul.f64 	%fd1844, %fd1370, %fd1844;
	mul.f64 	%fd1845, %fd1370, %fd1845;
	mul.f64 	%fd1846, %fd1370, %fd1846;
	mul.f64 	%fd1847, %fd1370, %fd1847;
$L__BB0_170:
	ld.const.u32 	%r127, [%rd30+11264];
	setp.lt.s32 	%p154, %r127, 1;
	@%p154 bra 	$L__BB0_216;
	setp.eq.s32 	%p155, %r127, 1;
	mov.b64 	%rd284, 0;
	@%p155 bra 	$L__BB0_207;
	and.b32  	%r344, %r127, 2147483646;
	neg.s32 	%r428, %r344;
	mul.wide.u32 	%rd237, %r126, 40;
	add.s64 	%rd239, %rd237, %rd232;
	add.s64 	%rd286, %rd239, 3092;
	mul.wide.u32 	%rd240, %r126, 320;
	add.s64 	%rd241, %rd240, %rd3;
	add.s64 	%rd285, %rd241, 32;
	ld.const.u32 	%r349, [%rd233+1040];
$L__BB0_173:
	ld.const.u32 	%r345, [%rd286+-4];
	mul.wide.s32 	%rd242, %r345, 4;
	add.s64 	%rd244, %rd232, %rd242;
	ld.const.u32 	%r346, [%rd244+16];
	ld.const.u32 	%r347, [%rd244+1040];
	setp.eq.s32 	%p156, %r349, %r346;
	setp.eq.s32 	%p157, %r349, %r347;
	or.pred  	%p158, %p156, %p157;
	@%p158 bra 	$L__BB0_210;
	ld.local.v2.f64 	{%fd1808, %fd1804}, [%rd285+-32];
	ld.local.v2.f64 	{%fd1800, %fd1812}, [%rd285+-16];
	mov.f64 	%fd1801, %fd1800;
	mov.f64 	%fd1802, %fd1800;
	mov.f64 	%fd1803, %fd1800;
	mov.f64 	%fd1805, %fd1804;
	mov.f64 	%fd1806, %fd1804;
	mov.f64 	%fd1807, %fd1804;
	mov.f64 	%fd1809, %fd1808;
	mov.f64 	%fd1810, %fd1808;
	mov.f64 	%fd1811, %fd1808;
	mov.f64 	%fd1813, %fd1812;
	mov.f64 	%fd1814, %fd1812;
	mov.f64 	%fd1815, %fd1812;
	bra.uni 	$L__BB0_211;
$L__BB0_175:
	mul.wide.u32 	%rd203, %r411, 32;
	add.s64 	%rd204, %rd2, %rd203;
	ld.local.v2.f64 	{%fd1663, %fd1662}, [%rd204];
	ld.local.v2.f64 	{%fd1661, %fd1660}, [%rd204+16];
	mov.f64 	%fd1664, %fd1660;
	mov.f64 	%fd1665, %fd1661;
	mov.f64 	%fd1666, %fd1662;
	mov.f64 	%fd1667, %fd1663;
	mov.f64 	%fd1668, %fd1660;
	mov.f64 	%fd1669, %fd1661;
	mov.f64 	%fd1670, %fd1662;
	mov.f64 	%fd1671, %fd1663;
	mov.f64 	%fd1672, %fd1660;
	mov.f64 	%fd1673, %fd1661;
	mov.f64 	%fd1674, %fd1662;
	mov.f64 	%fd1675, %fd1663;
$L__BB0_176:
	mul.f64 	%fd455, %fd1675, %fd1747;
	mul.f64 	%fd456, %fd1674, %fd1746;
	mul.f64 	%fd457, %fd1673, %fd1745;
	mul.f64 	%fd458, %fd1672, %fd1744;
	mul.f64 	%fd459, %fd1671, %fd1743;
	mul.f64 	%fd460, %fd1670, %fd1742;
	mul.f64 	%fd461, %fd1669, %fd1741;
	mul.f64 	%fd462, %fd1668, %fd1740;
	mul.f64 	%fd463, %fd1667, %fd1739;
	mul.f64 	%fd464, %fd1666, %fd1738;
	mul.f64 	%fd465, %fd1665, %fd1737;
	mul.f64 	%fd466, %fd1664, %fd1736;
	mul.f64 	%fd467, %fd1663, %fd1735;
	mul.f64 	%fd468, %fd1662, %fd1734;
	mul.f64 	%fd469, %fd1661, %fd1733;
	mul.f64 	%fd470, %fd1660, %fd1732;
	add.f64 	%fd1156, %fd455, 0d0000000000000000;
	add.f64 	%fd1157, %fd1156, %fd456;
	add.f64 	%fd1158, %fd1157, %fd457;
	add.f64 	%fd1159, %fd1158, %fd458;
	add.f64 	%fd1160, %fd1159, %fd459;
	add.f64 	%fd1161, %fd1160, %fd460;
	add.f64 	%fd1162, %fd1161, %fd461;
	add.f64 	%fd1163, %fd1162, %fd462;
	add.f64 	%fd1164, %fd1163, %fd463;
	add.f64 	%fd1165, %fd1164, %fd464;
	add.f64 	%fd1166, %fd1165, %fd465;
	add.f64 	%fd1167, %fd1166, %fd466;
	add.f64 	%fd1168, %fd1167, %fd467;
	add.f64 	%fd1169, %fd1168, %fd468;
	add.f64 	%fd1170, %fd1169, %fd469;
	add.f64 	%fd471, %fd1170, %fd470;
	{
	.reg .b32 %temp; 
	mov.b64 	{%temp, %r413}, %fd471;
	}
	{
	.reg .b32 %temp; 
	mov.b64 	{%r414, %temp}, %fd471;
	}
	setp.gt.s32 	%p132, %r413, 1048575;
	mov.b32 	%r415, -1023;
	mov.f64 	%fd1676, %fd471;
	@%p132 bra 	$L__BB0_178;
	mul.f64 	%fd1676, %fd471, 0d4350000000000000;
	{
	.reg .b32 %temp; 
	mov.b64 	{%temp, %r413}, %fd1676;
	}
	{
	.reg .b32 %temp; 
	mov.b64 	{%r414, %temp}, %fd1676;
	}
	mov.b32 	%r415, -1077;
$L__BB0_178:
	add.s32 	%r294, %r413, -1;
	setp.gt.u32 	%p133, %r294, 2146435070;
	@%p133 bra 	$L__BB0_182;
	shr.u32 	%r297, %r413, 20;
	add.s32 	%r416, %r415, %r297;
	and.b32  	%r298, %r413, 1048575;
	or.b32  	%r299, %r298, 1072693248;
	mov.b64 	%fd1677, {%r414, %r299};
	setp.lt.u32 	%p135, %r299, 1073127583;
	@%p135 bra 	$L__BB0_181;
	{
	.reg .b32 %temp; 
	mov.b64 	{%r300, %temp}, %fd1677;
	}
	{
	.reg .b32 %temp; 
	mov.b64 	{%temp, %r301}, %fd1677;
	}
	add.s32 	%r302, %r301, -1048576;
	mov.b64 	%fd1677, {%r300, %r302};
	add.s32 	%r416, %r416, 1;
$L__BB0_181:
	add.f64 	%fd1172, %fd1677, 0dBFF0000000000000;
	add.f64 	%fd1173, %fd1677, 0d3FF0000000000000;
	rcp.approx.ftz.f64 	%fd1174, %fd1173;
	neg.f64 	%fd1175, %fd1173;
	fma.rn.f64 	%fd1176, %fd1175, %fd1174, 0d3FF0000000000000;
	fma.rn.f64 	%fd1177, %fd1176, %fd1176, %fd1176;
	fma.rn.f64 	%fd1178, %fd1177, %fd1174, %fd1174;
	mul.f64 	%fd1179, %fd1172, %fd1178;
	fma.rn.f64 	%fd1180, %fd1172, %fd1178, %fd1179;
	mul.f64 	%fd1181, %fd1180, %fd1180;
	fma.rn.f64 	%fd1182, %fd1181, 0d3EB1380B3AE80F1E, 0d3ED0EE258B7A8B04;
	fma.rn.f64 	%fd1183, %fd1182, %fd1181, 0d3EF3B2669F02676F;
	fma.rn.f64 	%fd1184, %fd1183, %fd1181, 0d3F1745CBA9AB0956;
	fma.rn.f64 	%fd1185, %fd1184, %fd1181, 0d3F3C71C72D1B5154;
	fma.rn.f64 	%fd1186, %fd1185, %fd1181, 0d3F624924923BE72D;
	fma.rn.f64 	%fd1187, %fd1186, %fd1181, 0d3F8999999999A3C4;
	fma.rn.f64 	%fd1188, %fd1187, %fd1181, 0d3FB5555555555554;
	sub.f64 	%fd1189, %fd1172, %fd1180;
	add.f64 	%fd1190, %fd1189, %fd1189;
	neg.f64 	%fd1191, %fd1180;
	fma.rn.f64 	%fd1192, %fd1191, %fd1172, %fd1190;
	mul.f64 	%fd1193, %fd1178, %fd1192;
	mul.f64 	%fd1194, %fd1181, %fd1188;
	fma.rn.f64 	%fd1195, %fd1194, %fd1180, %fd1193;
	xor.b32  	%r303, %r416, -2147483648;
	mov.b32 	%r304, 1127219200;
	mov.b64 	%fd1196, {%r303, %r304};
	sub.f64 	%fd1197, %fd1196, %fd414;
	fma.rn.f64 	%fd1198, %fd1197, 0d3FE62E42FEFA39EF, %fd1180;
	fma.rn.f64 	%fd1199, %fd1197, 0dBFE62E42FEFA39EF, %fd1198;
	sub.f64 	%fd1200, %fd1199, %fd1180;
	sub.f64 	%fd1201, %fd1195, %fd1200;
	fma.rn.f64 	%fd1202, %fd1197, 0d3C7ABC9E3B39803F, %fd1201;
	add.f64 	%fd1678, %fd1198, %fd1202;
	bra.uni 	$L__BB0_183;
$L__BB0_182:
	fma.rn.f64 	%fd1171, %fd1676, 0d7FF0000000000000, 0d7FF0000000000000;
	{
	.reg .b32 %temp; 
	mov.b64 	{%temp, %r295}, %fd1676;
	}
	and.b32  	%r296, %r295, 2147483647;
	setp.eq.s32 	%p134, %r296, 0;
	selp.f64 	%fd1678, 0dFFF0000000000000, %fd1171, %p134;
$L__BB0_183:
	mul.wide.u32 	%rd205, %r411, 8;
	add.s64 	%rd206, %rd4, %rd205;
	ld.local.f64 	%fd1203, [%rd206];
	add.f64 	%fd1204, %fd1678, %fd1203;
	add.f64 	%fd1748, %fd1204, 0d0000000000000000;
	div.rn.f64 	%fd1732, %fd470, %fd471;
	div.rn.f64 	%fd1733, %fd469, %fd471;
	div.rn.f64 	%fd1734, %fd468, %fd471;
	div.rn.f64 	%fd1735, %fd467, %fd471;
	div.rn.f64 	%fd1736, %fd466, %fd471;
	div.rn.f64 	%fd1737, %fd465, %fd471;
	div.rn.f64 	%fd1738, %fd464, %fd471;
	div.rn.f64 	%fd1739, %fd463, %fd471;
	div.rn.f64 	%fd1740, %fd462, %fd471;
	div.rn.f64 	%fd1741, %fd461, %fd471;
	div.rn.f64 	%fd1742, %fd460, %fd471;
	div.rn.f64 	%fd1743, %fd459, %fd471;
	div.rn.f64 	%fd1744, %fd458, %fd471;
	div.rn.f64 	%fd1745, %fd457, %fd471;
	div.rn.f64 	%fd1746, %fd456, %fd471;
	div.rn.f64 	%fd1747, %fd455, %fd471;
$L__BB0_184:
	mul.wide.u32 	%rd207, %r411, 4;
	add.s64 	%rd209, %rd196, %rd207;
	ld.const.u32 	%r97, [%rd209+13328];
	setp.lt.s32 	%p136, %r97, 1;
	@%p136 bra 	$L__BB0_197;
	mul.wide.u32 	%rd210, %r411, 40;
	add.s64 	%rd212, %rd196, %rd210;
	add.s64 	%rd281, %rd212, 3088;
	mul.wide.u32 	%rd213, %r411, 80;
	add.s64 	%rd282, %rd5, %rd213;
	neg.s32 	%r417, %r97;
	mul.wide.u32 	%rd214, %r411, 320;
	add.s64 	%rd215, %rd3, %rd214;
	add.s64 	%rd283, %rd215, 16;
$L__BB0_186:
	ld.const.u32 	%r305, [%rd281];
	mul.wide.s32 	%rd216, %r305, 4;
	mov.u64 	%rd217, d_tree;
	add.s64 	%rd218, %rd217, %rd216;
	ld.const.u32 	%r306, [%rd218+16];
	ld.const.u32 	%r307, [%rd218+1040];
	mul.wide.u32 	%rd219, %r411, 4;
	add.s64 	%rd220, %rd217, %rd219;
	ld.const.u32 	%r309, [%rd220+1040];
	setp.eq.s32 	%p137, %r309, %r306;
	setp.eq.s32 	%p138, %r309, %r307;
	or.pred  	%p139, %p137, %p138;
	@%p139 bra 	$L__BB0_188;
	ld.local.v2.f64 	{%fd1725, %fd1721}, [%rd283+-16];
	ld.local.v2.f64 	{%fd1717, %fd1713}, [%rd283];
	mov.f64 	%fd1714, %fd1713;
	mov.f64 	%fd1715, %fd1713;
	mov.f64 	%fd1716, %fd1713;
	mov.f64 	%fd1718, %fd1717;
	mov.f64 	%fd1719, %fd1717;
	mov.f64 	%fd1720, %fd1717;
	mov.f64 	%fd1722, %fd1721;
	mov.f64 	%fd1723, %fd1721;
	mov.f64 	%fd1724, %fd1721;
	mov.f64 	%fd1726, %fd1725;
	mov.f64 	%fd1727, %fd1725;
	mov.f64 	%fd1728, %fd1725;
	bra.uni 	$L__BB0_189;
$L__BB0_188:
	ld.local.v2.f64 	{%fd1716, %fd1715}, [%rd283+-16];
	ld.local.v2.f64 	{%fd1714, %fd1713}, [%rd283];
	mov.f64 	%fd1717, %fd1713;
	mov.f64 	%fd1718, %fd1714;
	mov.f64 	%fd1719, %fd1715;
	mov.f64 	%fd1720, %fd1716;
	mov.f64 	%fd1721, %fd1713;
	mov.f64 	%fd1722, %fd1714;
	mov.f64 	%fd1723, %fd1715;
	mov.f64 	%fd1724, %fd1716;
	mov.f64 	%fd1725, %fd1713;
	mov.f64 	%fd1726, %fd1714;
	mov.f64 	%fd1727, %fd1715;
	mov.f64 	%fd1728, %fd1716;
$L__BB0_189:
	mul.f64 	%fd1205, %fd1728, %fd1747;
	mul.f64 	%fd1206, %fd1727, %fd1746;
	mul.f64 	%fd1207, %fd1726, %fd1745;
	mul.f64 	%fd1208, %fd1725, %fd1744;
	mul.f64 	%fd1209, %fd1724, %fd1743;
	mul.f64 	%fd1210, %fd1723, %fd1742;
	mul.f64 	%fd1211, %fd1722, %fd1741;
	mul.f64 	%fd1212, %fd1721, %fd1740;
	mul.f64 	%fd1213, %fd1720, %fd1739;
	mul.f64 	%fd1214, %fd1719, %fd1738;
	mul.f64 	%fd1215, %fd1718, %fd1737;
	mul.f64 	%fd1216, %fd1717, %fd1736;
	mul.f64 	%fd1217, %fd1716, %fd1735;
	mul.f64 	%fd1218, %fd1715, %fd1734;
	mul.f64 	%fd1219, %fd1714, %fd1733;
	mul.f64 	%fd1220, %fd1713, %fd1732;
	add.f64 	%fd1221, %fd1205, 0d0000000000000000;
	add.f64 	%fd1222, %fd1221, %fd1206;
	add.f64 	%fd1223, %fd1222, %fd1207;
	add.f64 	%fd1224, %fd1223, %fd1208;
	add.f64 	%fd1225, %fd1224, %fd1209;
	add.f64 	%fd1226, %fd1225, %fd1210;
	add.f64 	%fd1227, %fd1226, %fd1211;
	add.f64 	%fd1228, %fd1227, %fd1212;
	add.f64 	%fd1229, %fd1228, %fd1213;
	add.f64 	%fd1230, %fd1229, %fd1214;
	add.f64 	%fd1231, %fd1230, %fd1215;
	add.f64 	%fd1232, %fd1231, %fd1216;
	add.f64 	%fd1233, %fd1232, %fd1217;
	add.f64 	%fd1234, %fd1233, %fd1218;
	add.f64 	%fd1235, %fd1234, %fd1219;
	add.f64 	%fd1729, %fd1235, %fd1220;
	div.rn.f64 	%fd1747, %fd1205, %fd1729;
	div.rn.f64 	%fd1746, %fd1206, %fd1729;
	div.rn.f64 	%fd1745, %fd1207, %fd1729;
	div.rn.f64 	%fd1744, %fd1208, %fd1729;
	div.rn.f64 	%fd1743, %fd1209, %fd1729;
	div.rn.f64 	%fd1742, %fd1210, %fd1729;
	div.rn.f64 	%fd1741, %fd1211, %fd1729;
	div.rn.f64 	%fd1740, %fd1212, %fd1729;
	div.rn.f64 	%fd1739, %fd1213, %fd1729;
	div.rn.f64 	%fd1738, %fd1214, %fd1729;
	div.rn.f64 	%fd1737, %fd1215, %fd1729;
	div.rn.f64 	%fd1736, %fd1216, %fd1729;
	div.rn.f64 	%fd1735, %fd1217, %fd1729;
	div.rn.f64 	%fd1734, %fd1218, %fd1729;
	div.rn.f64 	%fd1733, %fd1219, %fd1729;
	div.rn.f64 	%fd1732, %fd1220, %fd1729;
	{
	.reg .b32 %temp; 
	mov.b64 	{%temp, %r418}, %fd1729;
	}
	{
	.reg .b32 %temp; 
	mov.b64 	{%r419, %temp}, %fd1729;
	}
	setp.gt.s32 	%p140, %r418, 1048575;
	mov.b32 	%r420, -1023;
	@%p140 bra 	$L__BB0_191;
	mul.f64 	%fd1729, %fd1729, 0d4350000000000000;
	{
	.reg .b32 %temp; 
	mov.b64 	{%temp, %r418}, %fd1729;
	}
	{
	.reg .b32 %temp; 
	mov.b64 	{%r419, %temp}, %fd1729;
	}
	mov.b32 	%r420, -1077;
$L__BB0_191:
	add.s32 	%r313, %r418, -1;
	setp.gt.u32 	%p141, %r313, 2146435070;
	@%p141 bra 	$L__BB0_195;
	shr.u32 	%r316, %r418, 20;
	add.s32 	%r421, %r420, %r316;
	and.b32  	%r317, %r418, 1048575;
	or.b32  	%r318, %r317, 1072693248;
	mov.b64 	%fd1730, {%r419, %r318};
	setp.lt.u32 	%p143, %r318, 1073127583;
	@%p143 bra 	$L__BB0_194;
	{
	.reg .b32 %temp; 
	mov.b64 	{%r319, %temp}, %fd1730;
	}
	{
	.reg .b32 %temp; 
	mov.b64 	{%temp, %r320}, %fd1730;
	}
	add.s32 	%r321, %r320, -1048576;
	mov.b64 	%fd1730, {%r319, %r321};
	add.s32 	%r421, %r421, 1;
$L__BB0_194:
	add.f64 	%fd1237, %fd1730, 0dBFF0000000000000;
	add.f64 	%fd1238, %fd1730, 0d3FF0000000000000;
	rcp.approx.ftz.f64 	%fd1239, %fd1238;
	neg.f64 	%fd1240, %fd1238;
	fma.rn.f64 	%fd1241, %fd1240, %fd1239, 0d3FF0000000000000;
	fma.rn.f64 	%fd1242, %fd1241, %fd1241, %fd1241;
	fma.rn.f64 	%fd1243, %fd1242, %fd1239, %fd1239;
	mul.f64 	%fd1244, %fd1237, %fd1243;
	fma.rn.f64 	%fd1245, %fd1237, %fd1243, %fd1244;
	mul.f64 	%fd1246, %fd1245, %fd1245;
	fma.rn.f64 	%fd1247, %fd1246, 0d3EB1380B3AE80F1E, 0d3ED0EE258B7A8B04;
	fma.rn.f64 	%fd1248, %fd1247, %fd1246, 0d3EF3B2669F02676F;
	fma.rn.f64 	%fd1249, %fd1248, %fd1246, 0d3F1745CBA9AB0956;
	fma.rn.f64 	%fd1250, %fd1249, %fd1246, 0d3F3C71C72D1B5154;
	fma.rn.f64 	%fd1251, %fd1250, %fd1246, 0d3F624924923BE72D;
	fma.rn.f64 	%fd1252, %fd1251, %fd1246, 0d3F8999999999A3C4;
	fma.rn.f64 	%fd1253, %fd1252, %fd1246, 0d3FB5555555555554;
	sub.f64 	%fd1254, %fd1237, %fd1245;
	add.f64 	%fd1255, %fd1254, %fd1254;
	neg.f64 	%fd1256, %fd1245;
	fma.rn.f64 	%fd1257, %fd1256, %fd1237, %fd1255;
	mul.f64 	%fd1258, %fd1243, %fd1257;
	mul.f64 	%fd1259, %fd1246, %fd1253;
	fma.rn.f64 	%fd1260, %fd1259, %fd1245, %fd1258;
	xor.b32  	%r322, %r421, -2147483648;
	mov.b32 	%r323, 1127219200;
	mov.b64 	%fd1261, {%r322, %r323};
	sub.f64 	%fd1262, %fd1261, %fd414;
	fma.rn.f64 	%fd1263, %fd1262, 0d3FE62E42FEFA39EF, %fd1245;
	fma.rn.f64 	%fd1264, %fd1262, 0dBFE62E42FEFA39EF, %fd1263;
	sub.f64 	%fd1265, %fd1264, %fd1245;
	sub.f64 	%fd1266, %fd1260, %fd1265;
	fma.rn.f64 	%fd1267, %fd1262, 0d3C7ABC9E3B39803F, %fd1266;
	add.f64 	%fd1731, %fd1263, %fd1267;
	bra.uni 	$L__BB0_196;
$L__BB0_195:
	fma.rn.f64 	%fd1236, %fd1729, 0d7FF0000000000000, 0d7FF0000000000000;
	{
	.reg .b32 %temp; 
	mov.b64 	{%temp, %r314}, %fd1729;
	}
	and.b32  	%r315, %r314, 2147483647;
	setp.eq.s32 	%p142, %r315, 0;
	selp.f64 	%fd1731, 0dFFF0000000000000, %fd1236, %p142;
$L__BB0_196:
	ld.local.f64 	%fd1268, [%rd282];
	add.f64 	%fd1269, %fd1731, %fd1268;
	add.f64 	%fd1748, %fd1748, %fd1269;
	add.s32 	%r417, %r417, 1;
	setp.ne.s32 	%p144, %r417, 0;
	add.s64 	%rd283, %rd283, 32;
	add.s64 	%rd282, %rd282, 8;
	add.s64 	%rd281, %rd281, 4;
	@%p144 bra 	$L__BB0_186;
$L__BB0_197:
	add.f64 	%fd1270, %fd1747, 0d0000000000000000;
	add.f64 	%fd1271, %fd1270, %fd1746;
	add.f64 	%fd1272, %fd1271, %fd1745;
	add.f64 	%fd1273, %fd1272, %fd1744;
	add.f64 	%fd1274, %fd1273, %fd1743;
	add.f64 	%fd1275, %fd1274, %fd1742;
	add.f64 	%fd1276, %fd1275, %fd1741;
	add.f64 	%fd1277, %fd1276, %fd1740;
	add.f64 	%fd1278, %fd1277, %fd1739;
	add.f64 	%fd1279, %fd1278, %fd1738;
	add.f64 	%fd1280, %fd1279, %fd1737;
	add.f64 	%fd1281, %fd1280, %fd1736;
	add.f64 	%fd1282, %fd1281, %fd1735;
	add.f64 	%fd1283, %fd1282, %fd1734;
	add.f64 	%fd1284, %fd1283, %fd1733;
	add.f64 	%fd598, %fd1284, %fd1732;
	{
	.reg .b32 %temp; 
	mov.b64 	{%temp, %r422}, %fd598;
	}
	{
	.reg .b32 %temp; 
	mov.b64 	{%r423, %temp}, %fd598;
	}
	setp.gt.s32 	%p145, %r422, 1048575;
	mov.b32 	%r424, -1023;
	mov.f64 	%fd1749, %fd598;
	@%p145 bra 	$L__BB0_199;
	mul.f64 	%fd1749, %fd598, 0d4350000000000000;
	{
	.reg .b32 %temp; 
	mov.b64 	{%temp, %r422}, %fd1749;
	}
	{
	.reg .b32 %temp; 
	mov.b64 	{%r423, %temp}, %fd1749;
	}
	mov.b32 	%r424, -1077;
$L__BB0_199:
	add.s32 	%r326, %r422, -1;
	setp.gt.u32 	%p146, %r326, 2146435070;
	@%p146 bra 	$L__BB0_203;
	shr.u32 	%r329, %r422, 20;
	add.s32 	%r425, %r424, %r329;
	and.b32  	%r330, %r422, 1048575;
	or.b32  	%r331, %r330, 1072693248;
	mov.b64 	%fd1750, {%r423, %r331};
	setp.lt.u32 	%p148, %r331, 1073127583;
	@%p148 bra 	$L__BB0_202;
	{
	.reg .b32 %temp; 
	mov.b64 	{%r332, %temp}, %fd1750;
	}
	{
	.reg .b32 %temp; 
	mov.b64 	{%temp, %r333}, %fd1750;
	}
	add.s32 	%r334, %r333, -1048576;
	mov.b64 	%fd1750, {%r332, %r334};
	add.s32 	%r425, %r425, 1;
$L__BB0_202:
	add.f64 	%fd1286, %fd1750, 0dBFF0000000000000;
	add.f64 	%fd1287, %fd1750, 0d3FF0000000000000;
	rcp.approx.ftz.f64 	%fd1288, %fd1287;
	neg.f64 	%fd1289, %fd1287;
	fma.rn.f64 	%fd1290, %fd1289, %fd1288, 0d3FF0000000000000;
	fma.rn.f64 	%fd1291, %fd1290, %fd1290, %fd1290;
	fma.rn.f64 	%fd1292, %fd1291, %fd1288, %fd1288;
	mul.f64 	%fd1293, %fd1286, %fd1292;
	fma.rn.f64 	%fd1294, %fd1286, %fd1292, %fd1293;
	mul.f64 	%fd1295, %fd1294, %fd1294;
	fma.rn.f64 	%fd1296, %fd1295, 0d3EB1380B3AE80F1E, 0d3ED0EE258B7A8B04;
	fma.rn.f64 	%fd1297, %fd1296, %fd1295, 0d3EF3B2669F02676F;
	fma.rn.f64 	%fd1298, %fd1297, %fd1295, 0d3F1745CBA9AB0956;
	fma.rn.f64 	%fd1299, %fd1298, %fd1295, 0d3F3C71C72D1B5154;
	fma.rn.f64 	%fd1300, %fd1299, %fd1295, 0d3F624924923BE72D;
	fma.rn.f64 	%fd1301, %fd1300, %fd1295, 0d3F8999999999A3C4;
	fma.rn.f64 	%fd1302, %fd1301, %fd1295, 0d3FB5555555555554;
	sub.f64 	%fd1303, %fd1286, %fd1294;
	add.f64 	%fd1304, %fd1303, %fd1303;
	neg.f64 	%fd1305, %fd1294;
	fma.rn.f64 	%fd1306, %fd1305, %fd1286, %fd1304;
	mul.f64 	%fd1307, %fd1292, %fd1306;
	mul.f64 	%fd1308, %fd1295, %fd1302;
	fma.rn.f64 	%fd1309, %fd1308, %fd1294, %fd1307;
	xor.b32  	%r335, %r425, -2147483648;
	mov.b32 	%r336, 1127219200;
	mov.b64 	%fd1310, {%r335, %r336};
	sub.f64 	%fd1311, %fd1310, %fd414;
	fma.rn.f64 	%fd1312, %fd1311, 0d3FE62E42FEFA39EF, %fd1294;
	fma.rn.f64 	%fd1313, %fd1311, 0dBFE62E42FEFA39EF, %fd1312;
	sub.f64 	%fd1314, %fd1313, %fd1294;
	sub.f64 	%fd1315, %fd1309, %fd1314;
	fma.rn.f64 	%fd1316, %fd1311, 0d3C7ABC9E3B39803F, %fd1315;
	add.f64 	%fd1751, %fd1312, %fd1316;
	bra.uni 	$L__BB0_204;
$L__BB0_203:
	fma.rn.f64 	%fd1285, %fd1749, 0d7FF0000000000000, 0d7FF0000000000000;
	{
	.reg .b32 %temp; 
	mov.b64 	{%temp, %r327}, %fd1749;
	}
	and.b32  	%r328, %r327, 2147483647;
	setp.eq.s32 	%p147, %r328, 0;
	selp.f64 	%fd1751, 0dFFF0000000000000, %fd1285, %p147;
$L__BB0_204:
	ld.param.u64 	%rd279, [_Z24clique_tree_estep_kernelPKiS0_PKddiPdS3__param_5];
	add.f64 	%fd1317, %fd1748, %fd1751;
	shl.b32 	%r337, %r411, 4;
	cvta.to.global.u64 	%rd221, %rd279;
	mul.wide.u32 	%rd222, %r337, 8;
	add.s64 	%rd223, %rd221, %rd222;
	div.rn.f64 	%fd1318, %fd1747, %fd598;
	cvt.rn.f64.s32 	%fd1319, %r82;
	mul.f64 	%fd1320, %fd1318, %fd1319;
	atom.global.add.f64 	%fd1321, [%rd223], %fd1320;
	div.rn.f64 	%fd1322, %fd1746, %fd598;
	mul.f64 	%fd1323, %fd1322, %fd1319;
	atom.global.add.f64 	%fd1324, [%rd223+8], %fd1323;
	div.rn.f64 	%fd1325, %fd1745, %fd598;
	mul.f64 	%fd1326, %fd1325, %fd1319;
	atom.global.add.f64 	%fd1327, [%rd223+16], %fd1326;
	div.rn.f64 	%fd1328, %fd1744, %fd598;
	mul.f64 	%fd1329, %fd1328, %fd1319;
	atom.global.add.f64 	%fd1330, [%rd223+24], %fd1329;
	div.rn.f64 	%fd1331, %fd1743, %fd598;
	mul.f64 	%fd1332, %fd1331, %fd1319;
	atom.global.add.f64 	%fd1333, [%rd223+32], %fd1332;
	div.rn.f64 	%fd1334, %fd1742, %fd598;
	mul.f64 	%fd1335, %fd1334, %fd1319;
	atom.global.add.f64 	%fd1336, [%rd223+40], %fd1335;
	div.rn.f64 	%fd1337, %fd1741, %fd598;
	mul.f64 	%fd1338, %fd1337, %fd1319;
	atom.global.add.f64 	%fd1339, [%rd223+48], %fd1338;
	div.rn.f64 	%fd1340, %fd1740, %fd598;
	mul.f64 	%fd1341, %fd1340, %fd1319;
	atom.global.add.f64 	%fd1342, [%rd223+56], %fd1341;
	div.rn.f64 	%fd1343, %fd1739, %fd598;
	mul.f64 	%fd1344, %fd1343, %fd1319;
	atom.global.add.f64 	%fd1345, [%rd223+64], %fd1344;
	div.rn.f64 	%fd1346, %fd1738, %fd598;
	mul.f64 	%fd1347, %fd1346, %fd1319;
	atom.global.add.f64 	%fd1348, [%rd223+72], %fd1347;
	div.rn.f64 	%fd1349, %fd1737, %fd598;
	mul.f64 	%fd1350, %fd1349, %fd1319;
	atom.global.add.f64 	%fd1351, [%rd223+80], %fd1350;
	div.rn.f64 	%fd1352, %fd1736, %fd598;
	mul.f64 	%fd1353, %fd1352, %fd1319;
	atom.global.add.f64 	%fd1354, [%rd223+88], %fd1353;
	div.rn.f64 	%fd1355, %fd1735, %fd598;
	mul.f64 	%fd1356, %fd1355, %fd1319;
	atom.global.add.f64 	%fd1357, [%rd223+96], %fd1356;
	div.rn.f64 	%fd1358, %fd1734, %fd598;
	mul.f64 	%fd1359, %fd1358, %fd1319;
	atom.global.add.f64 	%fd1360, [%rd223+104], %fd1359;
	div.rn.f64 	%fd1361, %fd1733, %fd598;
	mul.f64 	%fd1362, %fd1361, %fd1319;
	atom.global.add.f64 	%fd1363, [%rd223+112], %fd1362;
	div.rn.f64 	%fd1364, %fd1732, %fd598;
	mul.f64 	%fd1365, %fd1364, %fd1319;
	atom.global.add.f64 	%fd1366, [%rd223+120], %fd1365;
	mul.wide.u32 	%rd224, %r411, 8;
	add.s64 	%rd225, %rd6, %rd224;
	st.local.f64 	[%rd225], %fd1317;
	add.s32 	%r411, %r411, 1;
	setp.ne.s32 	%p149, %r411, %r338;
	@%p149 bra 	$L__BB0_161;
	ld.const.u32 	%r412, [d_tree];
	bra.uni 	$L__BB0_164;
$L__BB0_206:
	mul.wide.u32 	%rd252, %r126, 4;
	add.s64 	%rd254, %rd232, %rd252;
	ld.const.u32 	%rd255, [%rd254+13328];
	and.b64  	%rd284, %rd255, 2147483646;
$L__BB0_207:
	mul.wide.u32 	%rd256, %r126, 4;
	add.s64 	%rd258, %rd232, %rd256;
	ld.const.u32 	%r357, [%rd258+13328];
	and.b32  	%r358, %r357, 1;
	setp.eq.b32 	%p163, %r358, 1;
	not.pred 	%p164, %p163;
	@%p164 bra 	$L__BB0_216;
	mul.wide.u32 	%rd259, %r126, 320;
	add.s64 	%rd35, %rd3, %rd259;
	mul.wide.u32 	%rd260, %r126, 40;
	add.s64 	%rd262, %rd232, %rd260;
	shl.b64 	%rd263, %rd284, 2;
	add.s64 	%rd264, %rd262, %rd263;
	ld.const.u32 	%r359, [%rd264+3088];
	mul.wide.s32 	%rd265, %r359, 4;
	add.s64 	%rd266, %rd232, %rd265;
	ld.const.u32 	%r360, [%rd266+16];
	ld.const.u32 	%r361, [%rd266+1040];
	ld.const.u32 	%r363, [%rd258+1040];
	setp.eq.s32 	%p165, %r363, %r360;
	setp.eq.s32 	%p166, %r363, %r361;
	or.pred  	%p167, %p165, %p166;
	@%p167 bra 	$L__BB0_215;
	shl.b64 	%rd269, %rd284, 5;
	add.s64 	%rd270, %rd35, %rd269;
	ld.local.v2.f64 	{%fd1371, %fd1372}, [%rd270];
	mul.f64 	%fd1843, %fd1371, %fd1843;
	mul.f64 	%fd1839, %fd1372, %fd1839;
	ld.local.v2.f64 	{%fd1373, %fd1374}, [%rd270+16];
	mul.f64 	%fd1835, %fd1373, %fd1835;
	mul.f64 	%fd1844, %fd1374, %fd1844;
	mul.f64 	%fd1842, %fd1371, %fd1842;
	mul.f64 	%fd1838, %fd1372, %fd1838;
	mul.f64 	%fd1834, %fd1373, %fd1834;
	mul.f64 	%fd1845, %fd1374, %fd1845;
	mul.f64 	%fd1841, %fd1371, %fd1841;
	mul.f64 	%fd1837, %fd1372, %fd1837;
	mul.f64 	%fd1833, %fd1373, %fd1833;
	mul.f64 	%fd1846, %fd1374, %fd1846;
	mul.f64 	%fd1840, %fd1371, %fd1840;
	mul.f64 	%fd1836, %fd1372, %fd1836;
	mul.f64 	%fd1832, %fd1373, %fd1832;
	mul.f64 	%fd1847, %fd1374, %fd1847;
	bra.uni 	$L__BB0_216;
$L__BB0_210:
	ld.local.v2.f64 	{%fd1803, %fd1802}, [%rd285+-32];
	ld.local.v2.f64 	{%fd1801, %fd1800}, [%rd285+-16];
	mov.f64 	%fd1804, %fd1800;
	mov.f64 	%fd1805, %fd1801;
	mov.f64 	%fd1806, %fd1802;
	mov.f64 	%fd1807, %fd1803;
	mov.f64 	%fd1808, %fd1800;
	mov.f64 	%fd1809, %fd1801;
	mov.f64 	%fd1810, %fd1802;
	mov.f64 	%fd1811, %fd1803;
	mov.f64 	%fd1812, %fd1803;
	mov.f64 	%fd1813, %fd1802;
	mov.f64 	%fd1814, %fd1801;
	mov.f64 	%fd1815, %fd1800;
$L__BB0_211:
	mul.f64 	%fd743, %fd1815, %fd1847;
	mul.f64 	%fd744, %fd1814, %fd1846;
	mul.f64 	%fd745, %fd1813, %fd1845;
	mul.f64 	%fd746, %fd1812, %fd1844;
	mul.f64 	%fd747, %fd1811, %fd1843;
	mul.f64 	%fd748, %fd1810, %fd1842;
	mul.f64 	%fd749, %fd1809, %fd1841;
	mul.f64 	%fd750, %fd1808, %fd1840;
	mul.f64 	%fd751, %fd1807, %fd1839;
	mul.f64 	%fd752, %fd1806, %fd1838;
	mul.f64 	%fd753, %fd1805, %fd1837;
	mul.f64 	%fd754, %fd1804, %fd1836;
	mul.f64 	%fd755, %fd1803, %fd1835;
	mul.f64 	%fd756, %fd1802, %fd1834;
	mul.f64 	%fd757, %fd1801, %fd1833;
	mul.f64 	%fd758, %fd1800, %fd1832;
	ld.const.u32 	%r351, [%rd286];
	mul.wide.s32 	%rd247, %r351, 4;
	add.s64 	%rd249, %rd232, %rd247;
	ld.const.u32 	%r352, [%rd249+16];
	ld.const.u32 	%r353, [%rd249+1040];
	mul.wide.u32 	%rd250, %r126, 4;
	add.s64 	%rd251, %rd232, %rd250;
	ld.const.u32 	%r355, [%rd251+1040];
	setp.eq.s32 	%p159, %r355, %r352;
	setp.eq.s32 	%p160, %r355, %r353;
	or.pred  	%p161, %p159, %p160;
	@%p161 bra 	$L__BB0_213;
	ld.local.v2.f64 	{%fd1824, %fd1820}, [%rd285];
	ld.local.v2.f64 	{%fd1816, %fd1828}, [%rd285+16];
	mov.f64 	%fd1817, %fd1816;
	mov.f64 	%fd1818, %fd1816;
	mov.f64 	%fd1819, %fd1816;
	mov.f64 	%fd1821, %fd1820;
	mov.f64 	%fd1822, %fd1820;
	mov.f64 	%fd1823, %fd1820;
	mov.f64 	%fd1825, %fd1824;
	mov.f64 	%fd1826, %fd1824;
	mov.f64 	%fd1827, %fd1824;
	mov.f64 	%fd1829, %fd1828;
	mov.f64 	%fd1830, %fd1828;
	mov.f64 	%fd1831, %fd1828;
	bra.uni 	$L__BB0_214;
$L__BB0_213:
	ld.local.v2.f64 	{%fd1819, %fd1818}, [%rd285];
	ld.local.v2.f64 	{%fd1817, %fd1816}, [%rd285+16];
	mov.f64 	%fd1820, %fd1816;
	mov.f64 	%fd1821, %fd1817;
	mov.f64 	%fd1822, %fd1818;
	mov.f64 	%fd1823, %fd1819;
	mov.f64 	%fd1824, %fd1816;
	mov.f64 	%fd1825, %fd1817;
	mov.f64 	%fd1826, %fd1818;
	mov.f64 	%fd1827, %fd1819;
	mov.f64 	%fd1828, %fd1819;
	mov.f64 	%fd1829, %fd1818;
	mov.f64 	%fd1830, %fd1817;
	mov.f64 	%fd1831, %fd1816;
$L__BB0_214:
	mul.f64 	%fd1847, %fd1831, %fd743;
	mul.f64 	%fd1846, %fd1830, %fd744;
	mul.f64 	%fd1845, %fd1829, %fd745;
	mul.f64 	%fd1844, %fd1828, %fd746;
	mul.f64 	%fd1843, %fd1827, %fd747;
	mul.f64 	%fd1842, %fd1826, %fd748;
	mul.f64 	%fd1841, %fd1825, %fd749;
	mul.f64 	%fd1840, %fd1824, %fd750;
	mul.f64 	%fd1839, %fd1823, %fd751;
	mul.f64 	%fd1838, %fd1822, %fd752;
	mul.f64 	%fd1837, %fd1821, %fd753;
	mul.f64 	%fd1836, %fd1820, %fd754;
	mul.f64 	%fd1835, %fd1819, %fd755;
	mul.f64 	%fd1834, %fd1818, %fd756;
	mul.f64 	%fd1833, %fd1817, %fd757;
	mul.f64 	%fd1832, %fd1816, %fd758;
	add.s32 	%r428, %r428, 2;
	add.s64 	%rd286, %rd286, 8;
	add.s64 	%rd285, %rd285, 64;
	setp.eq.s32 	%p162, %r428, 0;
	@%p162 bra 	$L__BB0_206;
	bra.uni 	$L__BB0_173;
$L__BB0_215:
	shl.b64 	%rd271, %rd284, 5;
	add.s64 	%rd272, %rd35, %rd271;
	ld.local.v2.f64 	{%fd1375, %fd1376}, [%rd272];
	mul.f64 	%fd1843, %fd1375, %fd1843;
	mul.f64 	%fd1842, %fd1376, %fd1842;
	ld.local.v2.f64 	{%fd1377, %fd1378}, [%rd272+16];
	mul.f64 	%fd1841, %fd1377, %fd1841;
	mul.f64 	%fd1840, %fd1378, %fd1840;
	mul.f64 	%fd1839, %fd1375, %fd1839;
	mul.f64 	%fd1838, %fd1376, %fd1838;
	mul.f64 	%fd1837, %fd1377, %fd1837;
	mul.f64 	%fd1836, %fd1378, %fd1836;
	mul.f64 	%fd1835, %fd1375, %fd1835;
	mul.f64 	%fd1834, %fd1376, %fd1834;
	mul.f64 	%fd1833, %fd1377, %fd1833;
	mul.f64 	%fd1832, %fd1378, %fd1832;
	mul.f64 	%fd1844, %fd1375, %fd1844;
	mul.f64 	%fd1845, %fd1376, %fd1845;
	mul.f64 	%fd1846, %fd1377, %fd1846;
	mul.f64 	%fd1847, %fd1378, %fd1847;
$L__BB0_216:
	add.f64 	%fd1379, %fd1843, 0d0000000000000000;
	add.f64 	%fd1380, %fd1379, %fd1842;
	add.f64 	%fd1381, %fd1380, %fd1841;
	add.f64 	%fd1382, %fd1381, %fd1840;
	add.f64 	%fd1383, %fd1382, %fd1839;
	add.f64 	%fd1384, %fd1383, %fd1838;
	add.f64 	%fd1385, %fd1384, %fd1837;
	add.f64 	%fd1386, %fd1385, %fd1836;
	add.f64 	%fd1387, %fd1386, %fd1835;
	add.f64 	%fd1388, %fd1387, %fd1834;
	add.f64 	%fd1389, %fd1388, %fd1833;
	add.f64 	%fd1390, %fd1389, %fd1832;
	add.f64 	%fd1391, %fd1390, %fd1844;
	add.f64 	%fd1392, %fd1391, %fd1845;
	add.f64 	%fd1393, %fd1392, %fd1846;
	add.f64 	%fd1394, %fd1393, %fd1847;
	div.rn.f64 	%fd1395, %fd1843, %fd1394;
	div.rn.f64 	%fd1396, %fd1842, %fd1394;
	div.rn.f64 	%fd1397, %fd1841, %fd1394;
	div.rn.f64 	%fd1398, %fd1840, %fd1394;
	div.rn.f64 	%fd1399, %fd1839, %fd1394;
	div.rn.f64 	%fd1400, %fd1838, %fd1394;
	div.rn.f64 	%fd1401, %fd1837, %fd1394;
	div.rn.f64 	%fd1402, %fd1836, %fd1394;
	div.rn.f64 	%fd1403, %fd1835, %fd1394;
	div.rn.f64 	%fd1404, %fd1834, %fd1394;
	div.rn.f64 	%fd1405, %fd1833, %fd1394;
	div.rn.f64 	%fd1406, %fd1832, %fd1394;
	div.rn.f64 	%fd1407, %fd1844, %fd1394;
	div.rn.f64 	%fd1408, %fd1845, %fd1394;
	div.rn.f64 	%fd1409, %fd1846, %fd1394;
	div.rn.f64 	%fd1410, %fd1847, %fd1394;
	add.f64 	%fd1411, %fd1395, 0d0000000000000000;
	add.f64 	%fd1412, %fd1396, %fd1411;
	add.f64 	%fd1413, %fd1397, %fd1412;
	add.f64 	%fd1414, %fd1398, %fd1413;
	add.f64 	%fd1415, %fd1399, 0d0000000000000000;
	add.f64 	%fd1416, %fd1400, %fd1415;
	add.f64 	%fd1417, %fd1401, %fd1416;
	add.f64 	%fd1418, %fd1402, %fd1417;
	add.f64 	%fd1419, %fd1403, 0d0000000000000000;
	add.f64 	%fd1420, %fd1404, %fd1419;
	add.f64 	%fd1421, %fd1405, %fd1420;
	add.f64 	%fd1422, %fd1406, %fd1421;
	add.f64 	%fd1423, %fd1407, 0d0000000000000000;
	add.f64 	%fd1424, %fd1408, %fd1423;
	add.f64 	%fd1425, %fd1409, %fd1424;
	add.f64 	%fd1426, %fd1410, %fd1425;
	ld.const.f64 	%fd1427, [d_tree+20504];
	fma.rn.f64 	%fd1428, %fd1427, %fd1414, 0d0000000000000000;
	ld.const.f64 	%fd1429, [d_tree+20512];
	fma.rn.f64 	%fd1430, %fd1429, %fd1418, %fd1428;
	ld.const.f64 	%fd1431, [d_tree+20520];
	fma.rn.f64 	%fd1432, %fd1431, %fd1422, %fd1430;
	ld.const.f64 	%fd1433, [d_tree+20528];
	fma.rn.f64 	%fd1848, %fd1433, %fd1426, %fd1432;
	mul.wide.u32 	%rd273, %r126, 8;
	add.s64 	%rd274, %rd6, %rd273;
	ld.local.f64 	%fd816, [%rd274];
	{
	.reg .b32 %temp; 
	mov.b64 	{%temp, %r429}, %fd1848;
	}
	{
	.reg .b32 %temp; 
	mov.b64 	{%r430, %temp}, %fd1848;
	}
	setp.gt.s32 	%p168, %r429, 1048575;
	mov.b32 	%r431, -1023;
	@%p168 bra 	$L__BB0_218;
	mul.f64 	%fd1848, %fd1848, 0d4350000000000000;
	{
	.reg .b32 %temp; 
	mov.b64 	{%temp, %r429}, %fd1848;
	}
	{
	.reg .b32 %temp; 
	mov.b64 	{%r430, %temp}, %fd1848;
	}
	mov.b32 	%r431, -1077;
$L__BB0_218:
	add.s32 	%r367, %r429, -1;
	setp.gt.u32 	%p169, %r367, 2146435070;
	@%p169 bra 	$L__BB0_222;
	shr.u32 	%r370, %r429, 20;
	add.s32 	%r432, %r431, %r370;
	and.b32  	%r371, %r429, 1048575;
	or.b32  	%r372, %r371, 1072693248;
	mov.b64 	%fd1849, {%r430, %r372};
	setp.lt.u32 	%p171, %r372, 1073127583;
	@%p171 bra 	$L__BB0_221;
	{
	.reg .b32 %temp; 
	mov.b64 	{%r373, %temp}, %fd1849;
	}
	{
	.reg .b32 %temp; 
	mov.b64 	{%temp, %r374}, %fd1849;
	}
	add.s32 	%r375, %r374, -1048576;
	mov.b64 	%fd1849, {%r373, %r375};
	add.s32 	%r432, %r432, 1;
$L__BB0_221:
	add.f64 	%fd1435, %fd1849, 0dBFF0000000000000;
	add.f64 	%fd1436, %fd1849, 0d3FF0000000000000;
	rcp.approx.ftz.f64 	%fd1437, %fd1436;
	neg.f64 	%fd1438, %fd1436;
	fma.rn.f64 	%fd1439, %fd1438, %fd1437, 0d3FF0000000000000;
	fma.rn.f64 	%fd1440, %fd1439, %fd1439, %fd1439;
	fma.rn.f64 	%fd1441, %fd1440, %fd1437, %fd1437;
	mul.f64 	%fd1442, %fd1435, %fd1441;
	fma.rn.f64 	%fd1443, %fd1435, %fd1441, %fd1442;
	mul.f64 	%fd1444, %fd1443, %fd1443;
	fma.rn.f64 	%fd1445, %fd1444, 0d3EB1380B3AE80F1E, 0d3ED0EE258B7A8B04;
	fma.rn.f64 	%fd1446, %fd1445, %fd1444, 0d3EF3B2669F02676F;
	fma.rn.f64 	%fd1447, %fd1446, %fd1444, 0d3F1745CBA9AB0956;
	fma.rn.f64 	%fd1448, %fd1447, %fd1444, 0d3F3C71C72D1B5154;
	fma.rn.f64 	%fd1449, %fd1448, %fd1444, 0d3F624924923BE72D;
	fma.rn.f64 	%fd1450, %fd1449, %fd1444, 0d3F8999999999A3C4;
	fma.rn.f64 	%fd1451, %fd1450, %fd1444, 0d3FB5555555555554;
	sub.f64 	%fd1452, %fd1435, %fd1443;
	add.f64 	%fd1453, %fd1452, %fd1452;
	neg.f64 	%fd1454, %fd1443;
	fma.rn.f64 	%fd1455, %fd1454, %fd1435, %fd1453;
	mul.f64 	%fd1456, %fd1441, %fd1455;
	mul.f64 	%fd1457, %fd1444, %fd1451;
	fma.rn.f64 	%fd1458, %fd1457, %fd1443, %fd1456;
	xor.b32  	%r376, %r432, -2147483648;
	mov.b32 	%r377, 1127219200;
	mov.b64 	%fd1459, {%r376, %r377};
	mov.b32 	%r378, -2147483648;
	mov.b64 	%fd1460, {%r378, %r377};
	sub.f64 	%fd1461, %fd1459, %fd1460;
	fma.rn.f64 	%fd1462, %fd1461, 0d3FE62E42FEFA39EF, %fd1443;
	fma.rn.f64 	%fd1463, %fd1461, 0dBFE62E42FEFA39EF, %fd1462;
	sub.f64 	%fd1464, %fd1463, %fd1443;
	sub.f64 	%fd1465, %fd1458, %fd1464;
	fma.rn.f64 	%fd1466, %fd1461, 0d3C7ABC9E3B39803F, %fd1465;
	add.f64 	%fd1850, %fd1462, %fd1466;
	bra.uni 	$L__BB0_223;
$L__BB0_222:
	fma.rn.f64 	%fd1434, %fd1848, 0d7FF0000000000000, 0d7FF0000000000000;
	{
	.reg .b32 %temp; 
	mov.b64 	{%temp, %r368}, %fd1848;
	}
	and.b32  	%r369, %r368, 2147483647;
	setp.eq.s32 	%p170, %r369, 0;
	selp.f64 	%fd1850, 0dFFF0000000000000, %fd1434, %p170;
$L__BB0_223:
	ld.param.u64 	%rd280, [_Z24clique_tree_estep_kernelPKiS0_PKddiPdS3__param_6];
	mov.u32 	%r379, %ctaid.x;
	mov.u32 	%r380, %ntid.x;
	mov.u32 	%r381, %tid.x;
	mad.lo.s32 	%r382, %r379, %r380, %r381;
	add.f64 	%fd1467, %fd816, %fd1850;
	cvt.rn.f64.s32 	%fd1468, %r82;
	mul.f64 	%fd1469, %fd1467, %fd1468;
	cvta.to.global.u64 	%rd275, %rd280;
	mul.wide.s32 	%rd276, %r382, 8;
	add.s64 	%rd277, %rd275, %rd276;
	st.global.f64 	[%rd277], %fd1469;
$L__BB0_224:
	ret;

}


// ===== COMPILED SASS (sm_100) =====

	.target	sm_100

	.elftype	@"ET_EXEC"


//--------------------- .note.nv.tkinfo           --------------------------
	.section	.note.nv.tkinfo,"",@"SHT_NOTE"
	.sectionflags	@"SHF_NOTE_NV_TKINFO"
	.tkinfo
        /*0018*/ 	.word	0x00000002
        /*0030*/ 	.string	""
        /*0030*/ 	.string	"ptxas"
        /*0030*/ 	.string	"Cuda compilation tools, release 13.0, V13.0.88"
        /*0030*/ 	.string	"Build cuda_13.0.r13.0/compiler.36424714_0"
        /*0030*/ 	.string	"-arch sm_100 -m 64 "



//--------------------- .note.nv.cuinfo           --------------------------
	.section	.note.nv.cuinfo,"",@"SHT_NOTE"
	.sectionflags	@"SHF_NOTE_NV_CUINFO"
        /*0018*/ 	.short	0x0002
        /*001a*/ 	.short	0x0064
        /*001c*/ 	.short	0x0082
	.zero		2


//--------------------- .nv.info                  --------------------------
	.section	.nv.info,"",@"SHT_CUDA_INFO"
	.align	4


	//----- nvinfo : EIATTR_REGCOUNT
	.align		4
        /*0000*/ 	.byte	0x04, 0x2f
        /*0002*/ 	.short	(.L_2 - .L_1)
	.align		4
.L_1:
        /*0004*/ 	.word	index@(_Z24clique_tree_estep_kernelPKiS0_PKddiPdS3_)
        /*0008*/ 	.word	0x0000003e


	//----- nvinfo : EIATTR_FRAME_SIZE
	.align		4
.L_2:
        /*000c*/ 	.byte	0x04, 0x11
        /*000e*/ 	.short	(.L_4 - .L_3)
	.align		4
.L_3:
        /*0010*/ 	.word	index@($__internal_0_$__cuda_sm20_div_rn_f64_full)
        /*0014*/ 	.word	0x00024080


	//----- nvinfo : EIATTR_FRAME_SIZE
	.align		4
.L_4:
        /*0018*/ 	.byte	0x04, 0x11
        /*001a*/ 	.short	(.L_6 - .L_5)
	.align		4
.L_5:
        /*001c*/ 	.word	index@(_Z24clique_tree_estep_kernelPKiS0_PKddiPdS3_)
        /*0020*/ 	.word	0x00024080


	//----- nvinfo : EIATTR_MIN_STACK_SIZE
	.align		4
.L_6:
        /*0024*/ 	.byte	0x04, 0x12
        /*0026*/ 	.short	(.L_8 - .L_7)
	.align		4
.L_7:
        /*0028*/ 	.word	index@(_Z24clique_tree_estep_kernelPKiS0_PKddiPdS3_)
        /*002c*/ 	.word	0x00024080
.L_8:


//--------------------- .nv.compat                --------------------------
	.section	.nv.compat,"",@"SHT_CUDA_COMPAT_INFO"
	.align	4
        /*0000*/ 	.byte	0x02, 0x09, 0x00, 0x00, 0x02, 0x02, 0x01, 0x00, 0x02, 0x05, 0x05, 0x00, 0x03, 0x07, 0x01, 0x01
        /*0010*/ 	.byte	0x02, 0x03, 0x00, 0x00, 0x02, 0x06, 0x01, 0x00, 0x04, 0x0b, 0x08, 0x00, 0x01, 0x00, 0x00, 0x00
        /*0020*/ 	.byte	0x00, 0x00, 0x00, 0x00


//--------------------- .nv.info._Z24clique_tree_estep_kernelPKiS0_PKddiPdS3_ --------------------------
	.section	.nv.info._Z24clique_tree_estep_kernelPKiS0_PKddiPdS3_,"",@"SHT_CUDA_INFO"
	.sectionflags	@""
	.align	4


	//----- nvinfo : EIATTR_CUDA_API_VERSION
	.align		4
        /*0000*/ 	.byte	0x04, 0x37
        /*0002*/ 	.short	(.L_10 - .L_9)
.L_9:
        /*0004*/ 	.word	0x00000082


	//----- nvinfo : EIATTR_KPARAM_INFO
	.align		4
.L_10:
        /*0008*/ 	.byte	0x04, 0x17
        /*000a*/ 	.short	(.L_12 - .L_11)
.L_11:
        /*000c*/ 	.word	0x00000000
        /*0010*/ 	.short	0x0006
        /*0012*/ 	.short	0x0030
        /*0014*/ 	.byte	0x00, 0xf5, 0x21, 0x00


	//----- nvinfo : EIATTR_KPARAM_INFO
	.align		4
.L_12:
        /*0018*/ 	.byte	0x04, 0x17
        /*001a*/ 	.short	(.L_14 - .L_13)
.L_13:
        /*001c*/ 	.word	0x00000000
        /*0020*/ 	.short	0x0005
        /*0022*/ 	.short	0x0028
        /*0024*/ 	.byte	0x00, 0xf5, 0x21, 0x00


	//----- nvinfo : EIATTR_KPARAM_INFO
	.align		4
.L_14:
        /*0028*/ 	.byte	0x04, 0x17
        /*002a*/ 	.short	(.L_16 - .L_15)
.L_15:
        /*002c*/ 	.word	0x00000000
        /*0030*/ 	.short	0x0004
        /*0032*/ 	.short	0x0020
        /*0034*/ 	.byte	0x00, 0xf0, 0x11, 0x00


	//----- nvinfo : EIATTR_KPARAM_INFO
	.align		4
.L_16:
        /*0038*/ 	.byte	0x04, 0x17
        /*003a*/ 	.short	(.L_18 - .L_17)
.L_17:
        /*003c*/ 	.word	0x00000000
        /*0040*/ 	.short	0x0003
        /*0042*/ 	.short	0x0018
        /*0044*/ 	.byte	0x00, 0xf0, 0x21, 0x00


	//----- nvinfo : EIATTR_KPARAM_INFO
	.align		4
.L_18:
        /*0048*/ 	.byte	0x04, 0x17
        /*004a*/ 	.short	(.L_20 - .L_19)
.L_19:
        /*004c*/ 	.word	0x00000000
        /*0050*/ 	.short	0x0002
        /*0052*/ 	.short	0x0010
        /*0054*/ 	.byte	0x00, 0xf5, 0x21, 0x00


	//----- nvinfo : EIATTR_KPARAM_INFO
	.align		4
.L_20:
        /*0058*/ 	.byte	0x04, 0x17
        /*005a*/ 	.short	(.L_22 - .L_21)
.L_21:
        /*005c*/ 	.word	0x00000000
        /*0060*/ 	.short	0x0001
        /*0062*/ 	.short	0x0008
        /*0064*/ 	.byte	0x00, 0xf5, 0x21, 0x00


	//----- nvinfo : EIATTR_KPARAM_INFO
	.align		4
.L_22:
        /*0068*/ 	.byte	0x04, 0x17
        /*006a*/ 	.short	(.L_24 - .L_23)
.L_23:
        /*006c*/ 	.word	0x00000000
        /*0070*/ 	.short	0x0000
        /*0072*/ 	.short	0x0000
        /*0074*/ 	.byte	0x00, 0xf5, 0x21, 0x00


	//----- nvinfo : EIATTR_SPARSE_MMA_MASK
	.align		4
.L_24:
        /*0078*/ 	.byte	0x03, 0x50
        /*007a*/ 	.short	0x0000


	//----- nvinfo : EIATTR_MAXREG_COUNT
	.align		4
        /*007c*/ 	.byte	0x03, 0x1b
        /*007e*/ 	.short	0x00ff


	//----- nvinfo : EIATTR_MERCURY_ISA_VERSION
	.align		4
        /*0080*/ 	.byte	0x03, 0x5f
        /*0082*/ 	.short	0x0101


	//----- nvinfo : EIATTR_VRC_CTA_INIT_COUNT
	.align		4
        /*0084*/ 	.byte	0x02, 0x4a
	.zero		1
	.zero		1


	//----- nvinfo : EIATTR_EXIT_INSTR_OFFSETS
	.align		4
        /*0088*/ 	.byte	0x04, 0x1c
        /*008a*/ 	.short	(.L_26 - .L_25)


	//   ....[0]....
.L_25:
        /*008c*/ 	.word	0x000000b0


	//   ....[1]....
        /*0090*/ 	.word	0x00014d20


	//----- nvinfo : EIATTR_CRS_STACK_SIZE
	.align		4
.L_26:
        /*0094*/ 	.byte	0x04, 0x1e
        /*0096*/ 	.short	(.L_28 - .L_27)
.L_27:
        /*0098*/ 	.word	0x00000000


	//----- nvinfo : EIATTR_CBANK_PARAM_SIZE
	.align		4
.L_28:
        /*009c*/ 	.byte	0x03, 0x19
        /*009e*/ 	.short	0x0038


	//----- nvinfo : EIATTR_PARAM_CBANK
	.align		4
        /*00a0*/ 	.byte	0x04, 0x0a
        /*00a2*/ 	.short	(.L_30 - .L_29)
	.align		4
.L_29:
        /*00a4*/ 	.word	index@(.nv.constant0._Z24clique_tree_estep_kernelPKiS0_PKddiPdS3_)
        /*00a8*/ 	.short	0x0380
        /*00aa*/ 	.short	0x0038


	//----- nvinfo : EIATTR_SW_WAR
	.align		4
.L_30:
        /*00ac*/ 	.byte	0x04, 0x36
        /*00ae*/ 	.short	(.L_32 - .L_31)
.L_31:
        /*00b0*/ 	.word	0x00000008
.L_32:


//--------------------- .nv.callgraph             --------------------------
	.section	.nv.callgraph,"",@"SHT_CUDA_CALLGRAPH"
	.align	4
	.sectionentsize	8
	.align		4
        /*0000*/ 	.word	0x00000000
	.align		4
        /*0004*/ 	.word	0xffffffff
	.align		4
        /*0008*/ 	.word	0x00000000
	.align		4
        /*000c*/ 	.word	0xfffffffe
	.align		4
        /*0010*/ 	.word	0x00000000
	.align		4
        /*0014*/ 	.word	0xfffffffd
	.align		4
        /*0018*/ 	.word	0x00000000
	.align		4
        /*001c*/ 	.word	0xfffffffc


//--------------------- .nv.constant3             --------------------------
	.section	.nv.constant3,"a",@progbits
	.align	8
.nv.constant3:
	.type		d_tree,@object
	.size		d_tree,(.L_0 - d_tree)
d_tree:
	.zero		20536
.L_0:


//--------------------- .text._Z24clique_tree_estep_kernelPKiS0_PKddiPdS3_ --------------------------
	.section	.text._Z24clique_tree_estep_kernelPKiS0_PKddiPdS3_,"ax",@progbits
	.align	128
        .global         _Z24clique_tree_estep_kernelPKiS0_PKddiPdS3_
        .type           _Z24clique_tree_estep_kernelPKiS0_PKddiPdS3_,@function
        .size           _Z24clique_tree_estep_kernelPKiS0_PKddiPdS3_,(.L_x_366 - _Z24clique_tree_estep_kernelPKiS0_PKddiPdS3_)
        .other          _Z24clique_tree_estep_kernelPKiS0_PKddiPdS3_,@"STO_CUDA_ENTRY STV_DEFAULT"
_Z24clique_tree_estep_kernelPKiS0_PKddiPdS3_:
.text._Z24clique_tree_estep_kernelPKiS0_PKddiPdS3_:
[----:B------:R-:W0:Y:S01]  /*0000*/  LDC R1, c[0x0][0x37c] ;  /* 0x0000df00ff017b82 */ /* 0x000e220000000800 */
[----:B------:R-:W1:Y:S07]  /*0010*/  S2R R3, SR_TID.X ;  /* 0x0000000000037919 */ /* 0x000e6e0000002100 */
[----:B------:R-:W1:Y:S01]  /*0020*/  S2UR UR4, SR_CTAID.X ;  /* 0x00000000000479c3 */ /* 0x000e620000002500 */
[----:B------:R-:W2:Y:S01]  /*0030*/  LDCU UR5, c[0x0][0x3a0] ;  /* 0x00007400ff0577ac */ /* 0x000ea20008000800 */
[----:B0-----:R-:W-:-:S05]  /*0040*/  VIADD R1, R1, 0xfffdbf80 ;  /* 0xfffdbf8001017836 */ /* 0x001fca0000000000 */
[C---:B------:R-:W-:Y:S01]  /*0050*/  R2UR UR10, R1.reuse ;  /* 0x00000000010a72ca */ /* 0x040fe200000e0000 */
[----:B------:R-:W1:Y:S01]  /*0060*/  LDC R2, c[0x0][0x360] ;  /* 0x0000d800ff027b82 */ /* 0x000e620000000800 */
[C---:B------:R-:W-:Y:S02]  /*0070*/  R2UR UR9, R1.reuse ;  /* 0x00000000010972ca */ /* 0x040fe400000e0000 */
[----:B------:R-:W-:Y:S01]  /*0080*/  R2UR UR8, R1 ;  /* 0x00000000010872ca */ /* 0x000fe200000e0000 */
[----:B-1----:R-:W-:-:S05]  /*0090*/  IMAD R2, R2, UR4, R3 ;  /* 0x0000000402027c24 */ /* 0x002fca000f8e0203 */
[----:B--2---:R-:W-:-:S13]  /*00a0*/  ISETP.GE.AND P0, PT, R2, UR5, PT ;  /* 0x0000000502007c0c */ /* 0x004fda000bf06270 */
[----:B------:R-:W-:Y:S05]  /*00b0*/  @P0 EXIT ;  /* 0x000000000000094d */ /* 0x000fea0003800000 */
[----:B------:R-:W0:Y:S01]  /*00c0*/  LDCU UR4, c[0x3][URZ] ;  /* 0x00c00000ff0477ac */ /* 0x000e220008000800 */
[----:B------:R-:W-:Y:S02]  /*00d0*/  UIADD3 UR7, UPT, UPT, UR9, 0x8000, URZ ;  /* 0x0000800009077890 */ /* 0x000fe4000fffe0ff */
[----:B------:R-:W-:Y:S02]  /*00e0*/  UIADD3 UR6, UPT, UPT, UR9, 0xa000, URZ ;  /* 0x0000a00009067890 */ /* 0x000fe4000fffe0ff */
[----:B------:R-:W-:Y:S01]  /*00f0*/  UIADD3 UR16, UPT, UPT, UR9, 0x1e000, URZ ;  /* 0x0001e00009107890 */ /* 0x000fe2000fffe0ff */
[----:B------:R-:W1:Y:S01]  /*0100*/  LDCU.64 UR14, c[0x0][0x358] ;  /* 0x00006b00ff0e77ac */ /* 0x000e620008000a00 */
[----:B------:R-:W-:Y:S02]  /*0110*/  UIADD3 UR9, UPT, UPT, UR9, 0x1e800, URZ ;  /* 0x0001e80009097890 */ /* 0x000fe4000fffe0ff */
[----:B0-----:R-:W-:-:S09]  /*0120*/  UISETP.GE.AND UP0, UPT, UR4, 0x1, UPT ;  /* 0x000000010400788c */ /* 0x001fd2000bf06270 */
[----:B-1----:R-:W-:Y:S05]  /*0130*/  BRA.U !UP0, `(.L_x_0) ;  /* 0x0000001508347547 */ /* 0x002fea000b800000 */
[----:B------:R-:W0:Y:S01]  /*0140*/  LDCU UR4, c[0x3][0x8] ;  /* 0x00c00100ff0477ac */ /* 0x000e220008000800 */
[----:B------:R-:W-:Y:S01]  /*0150*/  VIADD R3, R1, 0x24000 ;  /* 0x0002400001037836 */ /* 0x000fe20000000000 */
[----:B------:R-:W1:Y:S01]  /*0160*/  LDCU UR33, c[0x3][URZ] ;  /* 0x00c00000ff2177ac */ /* 0x000e620008000800 */
[----:B------:R-:W2:Y:S01]  /*0170*/  LDCU.64 UR18, c[0x3][0x5018] ;  /* 0x00ca0300ff1277ac */ /* 0x000ea20008000a00 */
[----:B------:R-:W3:Y:S01]  /*0180*/  LDCU.64 UR12, c[0x3][0x5030] ;  /* 0x00ca0600ff0c77ac */ /* 0x000ee20008000a00 */
[----:B------:R-:W4:Y:S01]  /*0190*/  LDCU UR32, c[0x3][0x8] ;  /* 0x00c00100ff2077ac */ /* 0x000f220008000800 */
[----:B0-----:R-:W-:Y:S01]  /*01a0*/  IMAD R2, R2, UR4, RZ ;  /* 0x0000000402027c24 */ /* 0x001fe2000f8e02ff */
[----:B------:R-:W0:Y:S01]  /*01b0*/  LDCU.128 UR20, c[0x3][0x5020] ;  /* 0x00ca0400ff1477ac */ /* 0x000e220008000c00 */
[----:B------:R-:W0:Y:S01]  /*01c0*/  LDCU.128 UR24, c[0x0][0x390] ;  /* 0x00007200ff1877ac */ /* 0x000e220008000c00 */
[----:B------:R-:W0:Y:S01]  /*01d0*/  LDCU.64 UR28, c[0x0][0x380] ;  /* 0x00007000ff1c77ac */ /* 0x000e220008000a00 */
[----:B-123--:R-:W-:-:S05]  /*01e0*/  UMOV UR4, URZ ;  /* 0x000000ff00047c82 */ /* 0x00efca0008000000 */
.L_x_65:
[----:B------:R-:W-:Y:S02]  /*01f0*/  UMOV UR5, 0x410 ;  /* 0x0000041000057882 */ /* 0x000fe40000000000 */
[----:B------:R-:W-:-:S12]  /*0200*/  ULEA UR5, UR4, UR5, 0x2 ;  /* 0x0000000504057291 */ /* 0x000fd8000f8e10ff */
[----:B------:R-:W0:Y:S02]  /*0210*/  LDCU UR5, c[0x3][UR5] ;  /* 0x00c00000050577ac */ /* 0x000e240008000800 */
[----:B0-----:R-:W-:-:S06]  /*0220*/  UIMAD.WIDE UR30, UR5, 0x8, UR24 ;  /* 0x00000008051e78a5 */ /* 0x001fcc000f8e0218 */
[----:B------:R-:W-:Y:S01]  /*0230*/  IMAD.U32 R12, RZ, RZ, UR30 ;  /* 0x0000001eff0c7e24 */ /* 0x000fe2000f8e00ff */
[----:B------:R-:W-:-:S05]  /*0240*/  MOV R13, UR31 ;  /* 0x0000001f000d7c02 */ /* 0x000fca0008000f00 */
[----:B--2---:R-:W2:Y:S01]  /*0250*/  LDG.E.64 R4, desc[UR14][R12.64] ;  /* 0x0000000e0c047981 */ /* 0x004ea2000c1e1b00 */
[----:B------:R-:W-:Y:S01]  /*0260*/  UMOV UR30, 0xfefa39ef ;  /* 0xfefa39ef001e7882 */ /* 0x000fe20000000000 */
[----:B------:R-:W-:Y:S01]  /*0270*/  UMOV UR31, 0x3fe62e42 ;  /* 0x3fe62e42001f7882 */ /* 0x000fe20000000000 */
[----:B------:R-:W-:Y:S01]  /*0280*/  USHF.R.S32.HI UR11, URZ, 0x1f, UR5 ;  /* 0x0000001fff0b7899 */ /* 0x000fe20008011405 */
[----:B--2-4-:R-:W-:Y:S01]  /*0290*/  DMUL R8, R4, -UR26 ;  /* 0x8000001a04087c28 */ /* 0x014fe20008000000 */
[----:B------:R-:W-:Y:S02]  /*02a0*/  IMAD.MOV.U32 R4, RZ, RZ, 0x652b82fe ;  /* 0x652b82feff047424 */ /* 0x000fe400078e00ff */
[----:B------:R-:W-:-:S06]  /*02b0*/  IMAD.MOV.U32 R5, RZ, RZ, 0x3ff71547 ;  /* 0x3ff71547ff057424 */ /* 0x000fcc00078e00ff */
[----:B------:R-:W-:Y:S01]  /*02c0*/  DFMA R10, R8, R4, 6.75539944105574400000e+15 ;  /* 0x43380000080a742b */ /* 0x000fe20000000004 */
[----:B------:R-:W-:-:S07]  /*02d0*/  FSETP.GEU.AND P0, PT, |R9|, 4.1917929649353027344, PT ;  /* 0x4086232b0900780b */ /* 0x000fce0003f0e200 */
[----:B------:R-:W-:-:S08]  /*02e0*/  DADD R4, R10, -6.75539944105574400000e+15 ;  /* 0xc33800000a047429 */ /* 0x000fd00000000000 */
[----:B------:R-:W-:Y:S01]  /*02f0*/  DFMA R6, R4, -UR30, R8 ;  /* 0x8000001e04067c2b */ /* 0x000fe20008000008 */
[----:B------:R-:W-:Y:S01]  /*0300*/  UMOV UR30, 0x3b39803f ;  /* 0x3b39803f001e7882 */ /* 0x000fe20000000000 */
[----:B------:R-:W-:-:S06]  /*0310*/  UMOV UR31, 0x3c7abc9e ;  /* 0x3c7abc9e001f7882 */ /* 0x000fcc0000000000 */
[----:B------:R-:W-:Y:S01]  /*0320*/  DFMA R6, R4, -UR30, R6 ;  /* 0x8000001e04067c2b */ /* 0x000fe20008000006 */
[----:B------:R-:W-:Y:S01]  /*0330*/  UMOV UR30, 0x69ce2bdf ;  /* 0x69ce2bdf001e7882 */ /* 0x000fe20000000000 */
[----:B------:R-:W-:Y:S01]  /*0340*/  IMAD.MOV.U32 R4, RZ, RZ, -0x35dec16 ;  /* 0xfca213eaff047424 */ /* 0x000fe200078e00ff */
[----:B------:R-:W-:Y:S01]  /*0350*/  MOV R5, 0x3e928af3 ;  /* 0x3e928af300057802 */ /* 0x000fe20000000f00 */
[----:B------:R-:W-:-:S05]  /*0360*/  UMOV UR31, 0x3e5ade15 ;  /* 0x3e5ade15001f7882 */ /* 0x000fca0000000000 */
[----:B------:R-:W-:Y:S01]  /*0370*/  DFMA R4, R6, UR30, R4 ;  /* 0x0000001e06047c2b */ /* 0x000fe20008000004 */
[----:B------:R-:W-:Y:S01]  /*0380*/  UMOV UR30, 0x62401315 ;  /* 0x62401315001e7882 */ /* 0x000fe20000000000 */
[----:B------:R-:W-:-:S06]  /*0390*/  UMOV UR31, 0x3ec71dee ;  /* 0x3ec71dee001f7882 */ /* 0x000fcc0000000000 */
[----:B------:R-:W-:Y:S01]  /*03a0*/  DFMA R4, R6, R4, UR30 ;  /* 0x0000001e06047e2b */ /* 0x000fe20008000004 */
        /* <DEDUP_REMOVED lines=20> */
[----:B------:R-:W-:-:S08]  /*04f0*/  DFMA R4, R6, R4, UR30 ;  /* 0x0000001e06047e2b */ /* 0x000fd00008000004 */
[----:B------:R-:W-:-:S08]  /*0500*/  DFMA R4, R6, R4, 1 ;  /* 0x3ff000000604742b */ /* 0x000fd00000000004 */
[----:B------:R-:W-:-:S10]  /*0510*/  DFMA R4, R6, R4, 1 ;  /* 0x3ff000000604742b */ /* 0x000fd40000000004 */
[----:B------:R-:W-:Y:S02]  /*0520*/  IMAD R7, R10, 0x100000, R5 ;  /* 0x001000000a077824 */ /* 0x000fe400078e0205 */
[----:B------:R-:W-:Y:S01]  /*0530*/  IMAD.MOV.U32 R6, RZ, RZ, R4 ;  /* 0x000000ffff067224 */ /* 0x000fe200078e0004 */
[----:B-1-3--:R-:W-:Y:S06]  /*0540*/  @!P0 BRA `(.L_x_1) ;  /* 0x0000000000388947 */ /* 0x00afec0003800000 */
[----:B------:R-:W-:Y:S01]  /*0550*/  FSETP.GEU.AND P1, PT, |R9|, 4.2275390625, PT ;  /* 0x408748000900780b */ /* 0x000fe20003f2e200 */
[C---:B------:R-:W-:Y:S02]  /*0560*/  DADD R6, R8.reuse, +INF ;  /* 0x7ff0000008067429 */ /* 0x040fe40000000000 */
[----:B------:R-:W-:-:S08]  /*0570*/  DSETP.GEU.AND P0, PT, R8, RZ, PT ;  /* 0x000000ff0800722a */ /* 0x000fd00003f0e000 */
[----:B------:R-:W-:Y:S02]  /*0580*/  FSEL R6, R6, RZ, P0 ;  /* 0x000000ff06067208 */ /* 0x000fe40000000000 */
[----:B------:R-:W-:Y:S01]  /*0590*/  FSEL R7, R7, RZ, P0 ;  /* 0x000000ff07077208 */ /* 0x000fe20000000000 */
[----:B------:R-:W-:Y:S06]  /*05a0*/  @P1 BRA `(.L_x_1) ;  /* 0x0000000000201947 */ /* 0x000fec0003800000 */
[----:B------:R-:W-:Y:S01]  /*05b0*/  LEA.HI R0, R10, R10, RZ, 0x1 ;  /* 0x0000000a0a007211 */ /* 0x000fe200078f08ff */
[----:B------:R-:W-:Y:S02]  /*05c0*/  IMAD.MOV.U32 R6, RZ, RZ, R4 ;  /* 0x000000ffff067224 */ /* 0x000fe400078e0004 */
[----:B------:R-:W-:Y:S01]  /*05d0*/  IMAD.MOV.U32 R4, RZ, RZ, RZ ;  /* 0x000000ffff047224 */ /* 0x000fe200078e00ff */
[----:B------:R-:W-:-:S05]  /*05e0*/  SHF.R.S32.HI R7, RZ, 0x1, R0 ;  /* 0x00000001ff077819 */ /* 0x000fca0000011400 */
[----:B------:R-:W-:Y:S01]  /*05f0*/  IMAD.IADD R10, R10, 0x1, -R7 ;  /* 0x000000010a0a7824 */ /* 0x000fe200078e0a07 */
[----:B------:R-:W-:-:S04]  /*0600*/  LEA R7, R7, R5, 0x14 ;  /* 0x0000000507077211 */ /* 0x000fc800078ea0ff */
[----:B------:R-:W-:-:S06]  /*0610*/  LEA R5, R10, 0x3ff00000, 0x14 ;  /* 0x3ff000000a057811 */ /* 0x000fcc00078ea0ff */
[----:B------:R-:W-:-:S11]  /*0620*/  DMUL R6, R6, R4 ;  /* 0x0000000406067228 */ /* 0x000fd60000000000 */
.L_x_1:
[----:B------:R-:W-:Y:S01]  /*0630*/  DADD R14, -R6, 1 ;  /* 0x3ff00000060e7429 */ /* 0x000fe20000000100 */
[----:B----4-:R-:W-:Y:S01]  /*0640*/  UISETP.GE.AND UP0, UPT, UR5, UR32, UPT ;  /* 0x000000200500728c */ /* 0x010fe2000bf06270 */
[----:B------:R-:W-:Y:S01]  /*0650*/  IMAD.MOV.U32 R32, RZ, RZ, -0x1 ;  /* 0xffffffffff207424 */ /* 0x000fe200078e00ff */
[----:B------:R-:W-:-:S05]  /*0660*/  MOV R16, UR32 ;  /* 0x0000002000107c02 */ /* 0x000fca0008000f00 */
[C---:B------:R-:W-:Y:S02]  /*0670*/  DMUL R4, R14.reuse, UR18 ;  /* 0x000000120e047c28 */ /* 0x040fe40008000000 */
[C---:B------:R-:W-:Y:S02]  /*0680*/  DMUL R10, R14.reuse, UR20 ;  /* 0x000000140e0a7c28 */ /* 0x040fe40008000000 */
[----:B------:R-:W-:-:S04]  /*0690*/  DMUL R12, R14, UR22 ;  /* 0x000000160e0c7c28 */ /* 0x000fc80008000000 */
[----:B------:R-:W-:-:S07]  /*06a0*/  DADD R8, R4, R6 ;  /* 0x0000000004087229 */ /* 0x000fce0000000006 */
[----:B------:R0:W-:Y:S01]  /*06b0*/  STL.128 [R1+0x24000], R8 ;  /* 0x0240000801007387 */ /* 0x0001e20000100c00 */
[----:B------:R-:W-:Y:S05]  /*06c0*/  BRA.U UP0, `(.L_x_2) ;  /* 0x0000000100147547 */ /* 0x000fea000b800000 */
[----:B------:R-:W-:-:S04]  /*06d0*/  IADD3 R0, P0, PT, R2, UR5, RZ ;  /* 0x0000000502007c10 */ /* 0x000fc8000ff1e0ff */
[----:B------:R-:W-:Y:S02]  /*06e0*/  LEA.HI.X.SX32 R17, R2, UR11, 0x1, P0 ;  /* 0x0000000b02117c11 */ /* 0x000fe400080f0eff */
[----:B------:R-:W-:-:S04]  /*06f0*/  LEA R32, P0, R0, UR28, 0x2 ;  /* 0x0000001c00207c11 */ /* 0x000fc8000f8010ff */
[----:B------:R-:W-:-:S05]  /*0700*/  LEA.HI.X R33, R0, UR29, R17, 0x2, P0 ;  /* 0x0000001d00217c11 */ /* 0x000fca00080f1411 */
[----:B------:R1:W5:Y:S04]  /*0710*/  LDG.E R32, desc[UR14][R32.64] ;  /* 0x0000000e20207981 */ /* 0x000368000c1e1900 */
.L_x_2:
[----:B------:R-:W-:Y:S01]  /*0720*/  DMUL R14, R14, UR12 ;  /* 0x0000000c0e0e7c28 */ /* 0x000fe20008000000 */
[----:B-----5:R-:W-:Y:S01]  /*0730*/  ISETP.GE.AND P0, PT, R32, 0x4, PT ;  /* 0x000000042000780c */ /* 0x020fe20003f06270 */
[--C-:B------:R-:W-:Y:S01]  /*0740*/  DADD R20, R12, R6.reuse ;  /* 0x000000000c147229 */ /* 0x100fe20000000006 */
[----:B------:R-:W-:Y:S01]  /*0750*/  IMAD.MOV.U32 R24, RZ, RZ, R4 ;  /* 0x000000ffff187224 */ /* 0x000fe200078e0004 */
[-C--:B------:R-:W-:Y:S01]  /*0760*/  MOV R27, R11.reuse ;  /* 0x0000000b001b7202 */ /* 0x080fe20000000f00 */
[--C-:B------:R-:W-:Y:S01]  /*0770*/  IMAD.MOV.U32 R25, RZ, RZ, R5.reuse ;  /* 0x000000ffff197224 */ /* 0x100fe200078e0005 */
[----:B------:R-:W-:Y:S01]  /*0780*/  ISETP.GT.AND P0, PT, R16, UR5, !P0 ;  /* 0x0000000510007c0c */ /* 0x000fe2000c704270 */
[----:B------:R-:W-:Y:S01]  /*0790*/  IMAD.MOV.U32 R26, RZ, RZ, R10 ;  /* 0x000000ffff1a7224 */ /* 0x000fe200078e000a */
[--C-:B------:R-:W-:Y:S01]  /*07a0*/  DADD R18, R14, R6.reuse ;  /* 0x000000000e127229 */ /* 0x100fe20000000006 */
[----:B------:R-:W-:Y:S01]  /*07b0*/  IMAD.MOV.U32 R28, RZ, RZ, R4 ;  /* 0x000000ffff1c7224 */ /* 0x000fe200078e0004 */
[----:B------:R-:W-:Y:S01]  /*07c0*/  DADD R6, R10, R6 ;  /* 0x000000000a067229 */ /* 0x000fe20000000006 */
[----:B------:R-:W-:Y:S01]  /*07d0*/  IMAD.MOV.U32 R29, RZ, RZ, R5 ;  /* 0x000000ffff1d7224 */ /* 0x000fe200078e0005 */
[----:B------:R-:W-:Y:S01]  /*07e0*/  MOV R31, R11 ;  /* 0x0000000b001f7202 */ /* 0x000fe20000000f00 */
[----:B------:R-:W-:Y:S01]  /*07f0*/  IMAD.MOV.U32 R30, RZ, RZ, R10 ;  /* 0x000000ffff1e7224 */ /* 0x000fe200078e000a */
[----:B------:R-:W-:Y:S01]  /*0800*/  MOV R17, R13 ;  /* 0x0000000d00117202 */ /* 0x000fe20000000f00 */
[----:B------:R-:W-:Y:S01]  /*0810*/  IMAD.MOV.U32 R22, RZ, RZ, R14 ;  /* 0x000000ffff167224 */ /* 0x000fe200078e000e */
[----:B------:R2:W-:Y:S01]  /*0820*/  STL.128 [R1+0x24040], R24 ;  /* 0x0240401801007387 */ /* 0x0005e20000100c00 */
[----:B------:R-:W-:Y:S01]  /*0830*/  IMAD.MOV.U32 R23, RZ, RZ, R15 ;  /* 0x000000ffff177224 */ /* 0x000fe200078e000f */
[----:B------:R-:W-:Y:S01]  /*0840*/  BSSY.RECONVERGENT B0, `(.L_x_3) ;  /* 0x000000e000007945 */ /* 0x000fe20003800200 */
[----:B------:R-:W-:Y:S01]  /*0850*/  IMAD.MOV.U32 R16, RZ, RZ, R12 ;  /* 0x000000ffff107224 */ /* 0x000fe200078e000c */
[----:B------:R2:W-:Y:S01]  /*0860*/  STL.128 [R1+0x24060], R28 ;  /* 0x0240601c01007387 */ /* 0x0005e20000100c00 */
[----:B------:R-:W-:-:S03]  /*0870*/  IMAD R0, R32, 0x8, R3 ;  /* 0x0000000820007824 */ /* 0x000fc600078e0203 */
[----:B------:R2:W-:Y:S04]  /*0880*/  STL.128 [R1+0x24050], R20 ;  /* 0x0240501401007387 */ /* 0x0005e80000100c00 */
[----:B------:R2:W-:Y:S04]  /*0890*/  STL.128 [R1+0x24070], R16 ;  /* 0x0240701001007387 */ /* 0x0005e80000100c00 */
[----:B------:R2:W-:Y:S04]  /*08a0*/  STL.128 [R1+0x24010], R12 ;  /* 0x0240100c01007387 */ /* 0x0005e80000100c00 */
[----:B------:R2:W-:Y:S04]  /*08b0*/  STL.128 [R1+0x24030], R12 ;  /* 0x0240300c01007387 */ /* 0x0005e80000100c00 */
[----:B------:R2:W-:Y:S01]  /*08c0*/  STL.128 [R1+0x24020], R4 ;  /* 0x0240200401007387 */ /* 0x0005e20000100c00 */
[----:B------:R-:W-:Y:S05]  /*08d0*/  @!P0 BRA `(.L_x_4) ;  /* 0x0000000000108947 */ /* 0x000fea0003800000 */
[----:B------:R-:W-:Y:S02]  /*08e0*/  ISETP.NE.AND P1, PT, R32, RZ, PT ;  /* 0x000000ff2000720c */ /* 0x000fe40003f25270 */
[----:B0-----:R-:W-:-:S11]  /*08f0*/  CS2R R8, SRZ ;  /* 0x0000000000087805 */ /* 0x001fd6000001ff00 */
[----:B------:R-:W-:Y:S05]  /*0900*/  @P1 BRA `(.L_x_4) ;  /* 0x0000000000041947 */ /* 0x000fea0003800000 */
[----:B------:R3:W5:Y:S02]  /*0910*/  LDL.64 R8, [R0] ;  /* 0x0000000000087983 */ /* 0x0007640000100a00 */
.L_x_4:
[----:B------:R-:W-:Y:S05]  /*0920*/  BSYNC.RECONVERGENT B0 ;  /* 0x0000000000007941 */ /* 0x000fea0003800200 */
.L_x_3:
[----:B------:R-:W-:Y:S01]  /*0930*/  ULEA UR5, UR4, UR8, 0x7 ;  /* 0x0000000804057291 */ /* 0x000fe2000f8e38ff */
[----:B------:R-:W-:Y:S08]  /*0940*/  BSSY.RECONVERGENT B0, `(.L_x_5) ;  /* 0x000000b000007945 */ /* 0x000ff00003800200 */
[----:B-----5:R4:W-:Y:S04]  /*0950*/  STL.64 [UR5], R8 ;  /* 0x00000008ff007987 */ /* 0x0209e80008100a05 */
[----:B------:R4:W-:Y:S01]  /*0960*/  @!P0 STL.64 [UR5+0x8], R10 ;  /* 0x0000080aff008987 */ /* 0x0009e20008100a05 */
[----:B------:R-:W-:Y:S05]  /*0970*/  @!P0 BRA `(.L_x_6) ;  /* 0x00000000001c8947 */ /* 0x000fea0003800000 */
[----:B------:R-:W-:Y:S01]  /*0980*/  ISETP.NE.AND P1, PT, R32, 0x1, PT ;  /* 0x000000012000780c */ /* 0x000fe20003f25270 */
[----:B------:R-:W-:Y:S01]  /*0990*/  BSSY.RECONVERGENT B1, `(.L_x_7) ;  /* 0x0000004000017945 */ /* 0x000fe20003800200 */
[----:B0---4-:R-:W-:-:S11]  /*09a0*/  CS2R R8, SRZ ;  /* 0x0000000000087805 */ /* 0x011fd6000001ff00 */
[----:B------:R-:W-:Y:S05]  /*09b0*/  @P1 BRA `(.L_x_8) ;  /* 0x0000000000041947 */ /* 0x000fea0003800000 */
[----:B------:R0:W5:Y:S02]  /*09c0*/  LDL.64 R8, [R0] ;  /* 0x0000000000087983 */ /* 0x0001640000100a00 */
.L_x_8:
[----:B------:R-:W-:Y:S05]  /*09d0*/  BSYNC.RECONVERGENT B1 ;  /* 0x0000000000017941 */ /* 0x000fea0003800200 */
.L_x_7:
[----:B-----5:R4:W-:Y:S02]  /*09e0*/  STL.64 [UR5+0x8], R8 ;  /* 0x00000808ff007987 */ /* 0x0209e40008100a05 */
.L_x_6:
[----:B------:R-:W-:Y:S05]  /*09f0*/  BSYNC.RECONVERGENT B0 ;  /* 0x0000000000007941 */ /* 0x000fea0003800200 */
.L_x_5:
[----:B------:R0:W-:Y:S01]  /*0a00*/  @!P0 STL.64 [UR5+0x10], R12 ;  /* 0x0000100cff008987 */ /* 0x0001e20008100a05 */
[----:B------:R-:W-:Y:S04]  /*0a10*/  BSSY.RECONVERGENT B0, `(.L_x_9) ;  /* 0x0000009000007945 */ /* 0x000fe80003800200 */
[----:B------:R-:W-:Y:S05]  /*0a20*/  @!P0 BRA `(.L_x_10) ;  /* 0x00000000001c8947 */ /* 0x000fea0003800000 */
[----:B------:R-:W-:Y:S01]  /*0a30*/  ISETP.NE.AND P1, PT, R32, 0x2, PT ;  /* 0x000000022000780c */ /* 0x000fe20003f25270 */
[----:B------:R-:W-:Y:S01]  /*0a40*/  BSSY.RECONVERGENT B1, `(.L_x_11) ;  /* 0x0000004000017945 */ /* 0x000fe20003800200 */
[----:B0---4-:R-:W-:-:S11]  /*0a50*/  CS2R R8, SRZ ;  /* 0x0000000000087805 */ /* 0x011fd6000001ff00 */
[----:B------:R-:W-:Y:S05]  /*0a60*/  @P1 BRA `(.L_x_12) ;  /* 0x0000000000041947 */ /* 0x000fea0003800000 */
[----:B------:R0:W5:Y:S02]  /*0a70*/  LDL.64 R8, [R0] ;  /* 0x0000000000087983 */ /* 0x0001640000100a00 */
.L_x_12:
[----:B------:R-:W-:Y:S05]  /*0a80*/  BSYNC.RECONVERGENT B1 ;  /* 0x0000000000017941 */ /* 0x000fea0003800200 */
.L_x_11:
[----:B-----5:R4:W-:Y:S02]  /*0a90*/  STL.64 [UR5+0x10], R8 ;  /* 0x00001008ff007987 */ /* 0x0209e40008100a05 */
.L_x_10:
[----:B------:R-:W-:Y:S05]  /*0aa0*/  BSYNC.RECONVERGENT B0 ;  /* 0x0000000000007941 */ /* 0x000fea0003800200 */
.L_x_9:
        /* <DEDUP_REMOVED lines=8> */
.L_x_16:
[----:B------:R-:W-:Y:S05]  /*0b30*/  BSYNC.RECONVERGENT B1 ;  /* 0x0000000000017941 */ /* 0x000fea0003800200 */
.L_x_15:
[----:B-----5:R4:W-:Y:S02]  /*0b40*/  STL.64 [UR5+0x18], R8 ;  /* 0x00001808ff007987 */ /* 0x0209e40008100a05 */
.L_x_14:
[----:B------:R-:W-:Y:S05]  /*0b50*/  BSYNC.RECONVERGENT B0 ;  /* 0x0000000000007941 */ /* 0x000fea0003800200 */
.L_x_13:
[----:B------:R0:W-:Y:S01]  /*0b60*/  @!P0 STL.64 [UR5+0x20], R4 ;  /* 0x00002004ff008987 */ /* 0x0001e20008100a05 */
[----:B------:R-:W-:Y:S04]  /*0b70*/  BSSY.RECONVERGENT B0, `(.L_x_17) ;  /* 0x0000009000007945 */ /* 0x000fe80003800200 */
[----:B------:R-:W-:Y:S05]  /*0b80*/  @!P0 BRA `(.L_x_18) ;  /* 0x00000000001c8947 */ /* 0x000fea0003800000 */
[----:B------:R-:W-:Y:S01]  /*0b90*/  ISETP.NE.AND P1, PT, R32, RZ, PT ;  /* 0x000000ff2000720c */ /* 0x000fe20003f25270 */
[----:B------:R-:W-:Y:S01]  /*0ba0*/  BSSY.RECONVERGENT B1, `(.L_x_19) ;  /* 0x0000004000017945 */ /* 0x000fe20003800200 */
[----:B0---4-:R-:W-:-:S11]  /*0bb0*/  CS2R R8, SRZ ;  /* 0x0000000000087805 */ /* 0x011fd6000001ff00 */
[----:B------:R-:W-:Y:S05]  /*0bc0*/  @P1 BRA `(.L_x_20) ;  /* 0x0000000000041947 */ /* 0x000fea0003800000 */
[----:B------:R0:W5:Y:S02]  /*0bd0*/  LDL.64 R8, [R0+0x20] ;  /* 0x0000200000087983 */ /* 0x0001640000100a00 */
.L_x_20:
[----:B------:R-:W-:Y:S05]  /*0be0*/  BSYNC.RECONVERGENT B1 ;  /* 0x0000000000017941 */ /* 0x000fea0003800200 */
.L_x_19:
[----:B-----5:R4:W-:Y:S02]  /*0bf0*/  STL.64 [UR5+0x20], R8 ;  /* 0x00002008ff007987 */ /* 0x0209e40008100a05 */
.L_x_18:
[----:B------:R-:W-:Y:S05]  /*0c00*/  BSYNC.RECONVERGENT B0 ;  /* 0x0000000000007941 */ /* 0x000fea0003800200 */
.L_x_17:
[----:B------:R0:W-:Y:S01]  /*0c10*/  @!P0 STL.64 [UR5+0x28], R6 ;  /* 0x00002806ff008987 */ /* 0x0001e20008100a05 */
[----:B------:R-:W-:Y:S04]  /*0c20*/  BSSY.RECONVERGENT B0, `(.L_x_21) ;  /* 0x0000009000007945 */ /* 0x000fe80003800200 */
[----:B------:R-:W-:Y:S05]  /*0c30*/  @!P0 BRA `(.L_x_22) ;  /* 0x00000000001c8947 */ /* 0x000fea0003800000 */
[----:B------:R-:W-:Y:S01]  /*0c40*/  ISETP.NE.AND P1, PT, R32, 0x1, PT ;  /* 0x000000012000780c */ /* 0x000fe20003f25270 */
[----:B------:R-:W-:Y:S01]  /*0c50*/  BSSY.RECONVERGENT B1, `(.L_x_23) ;  /* 0x0000004000017945 */ /* 0x000fe20003800200 */
[----:B0-2---:R-:W-:-:S11]  /*0c60*/  CS2R R6, SRZ ;  /* 0x0000000000067805 */ /* 0x005fd6000001ff00 */
[----:B------:R-:W-:Y:S05]  /*0c70*/  @P1 BRA `(.L_x_24) ;  /* 0x0000000000041947 */ /* 0x000fea0003800000 */
[----:B------:R0:W5:Y:S02]  /*0c80*/  LDL.64 R6, [R0+0x20] ;  /* 0x0000200000067983 */ /* 0x0001640000100a00 */
.L_x_24:
[----:B------:R-:W-:Y:S05]  /*0c90*/  BSYNC.RECONVERGENT B1 ;  /* 0x0000000000017941 */ /* 0x000fea0003800200 */
.L_x_23:
[----:B-----5:R2:W-:Y:S02]  /*0ca0*/  STL.64 [UR5+0x28], R6 ;  /* 0x00002806ff007987 */ /* 0x0205e40008100a05 */
.L_x_22:
[----:B------:R-:W-:Y:S05]  /*0cb0*/  BSYNC.RECONVERGENT B0 ;  /* 0x0000000000007941 */ /* 0x000fea0003800200 */
.L_x_21:
        /* <DEDUP_REMOVED lines=8> */
.L_x_28:
[----:B------:R-:W-:Y:S05]  /*0d40*/  BSYNC.RECONVERGENT B1 ;  /* 0x0000000000017941 */ /* 0x000fea0003800200 */
.L_x_27:
[----:B-----5:R2:W-:Y:S02]  /*0d50*/  STL.64 [UR5+0x30], R6 ;  /* 0x00003006ff007987 */ /* 0x0205e40008100a05 */
.L_x_26:
[----:B------:R-:W-:Y:S05]  /*0d60*/  BSYNC.RECONVERGENT B0 ;  /* 0x0000000000007941 */ /* 0x000fea0003800200 */
.L_x_25:
        /* <DEDUP_REMOVED lines=8> */
.L_x_32:
[----:B------:R-:W-:Y:S05]  /*0df0*/  BSYNC.RECONVERGENT B1 ;  /* 0x0000000000017941 */ /* 0x000fea0003800200 */
.L_x_31:
[----:B-----5:R2:W-:Y:S02]  /*0e00*/  STL.64 [UR5+0x38], R6 ;  /* 0x00003806ff007987 */ /* 0x0205e40008100a05 */
.L_x_30:
[----:B------:R-:W-:Y:S05]  /*0e10*/  BSYNC.RECONVERGENT B0 ;  /* 0x0000000000007941 */ /* 0x000fea0003800200 */
.L_x_29:
[----:B------:R0:W-:Y:S01]  /*0e20*/  @!P0 STL.64 [UR5+0x40], R4 ;  /* 0x00004004ff008987 */ /* 0x0001e20008100a05 */
[----:B------:R-:W-:Y:S04]  /*0e30*/  BSSY.RECONVERGENT B0, `(.L_x_33) ;  /* 0x0000009000007945 */ /* 0x000fe80003800200 */
[----:B------:R-:W-:Y:S05]  /*0e40*/  @!P0 BRA `(.L_x_34) ;  /* 0x00000000001c8947 */ /* 0x000fea0003800000 */
[----:B------:R-:W-:Y:S01]  /*0e50*/  ISETP.NE.AND P1, PT, R32, RZ, PT ;  /* 0x000000ff2000720c */ /* 0x000fe20003f25270 */
[----:B------:R-:W-:Y:S01]  /*0e60*/  BSSY.RECONVERGENT B1, `(.L_x_35) ;  /* 0x0000004000017945 */ /* 0x000fe20003800200 */
[----:B0-2---:R-:W-:-:S11]  /*0e70*/  CS2R R6, SRZ ;  /* 0x0000000000067805 */ /* 0x005fd6000001ff00 */
[----:B------:R-:W-:Y:S05]  /*0e80*/  @P1 BRA `(.L_x_36) ;  /* 0x0000000000041947 */ /* 0x000fea0003800000 */
[----:B------:R0:W5:Y:S02]  /*0e90*/  LDL.64 R6, [R0+0x40] ;  /* 0x0000400000067983 */ /* 0x0001640000100a00 */
.L_x_36:
[----:B------:R-:W-:Y:S05]  /*0ea0*/  BSYNC.RECONVERGENT B1 ;  /* 0x0000000000017941 */ /* 0x000fea0003800200 */
.L_x_35:
[----:B-----5:R2:W-:Y:S02]  /*0eb0*/  STL.64 [UR5+0x40], R6 ;  /* 0x00004006ff007987 */ /* 0x0205e40008100a05 */
.L_x_34:
[----:B------:R-:W-:Y:S05]  /*0ec0*/  BSYNC.RECONVERGENT B0 ;  /* 0x0000000000007941 */ /* 0x000fea0003800200 */
.L_x_33:
        /* <DEDUP_REMOVED lines=8> */
.L_x_40:
[----:B------:R-:W-:Y:S05]  /*0f50*/  BSYNC.RECONVERGENT B1 ;  /* 0x0000000000017941 */ /* 0x000fea0003800200 */
.L_x_39:
[----:B-----5:R2:W-:Y:S02]  /*0f60*/  STL.64 [UR5+0x48], R6 ;  /* 0x00004806ff007987 */ /* 0x0205e40008100a05 */
.L_x_38:
[----:B------:R-:W-:Y:S05]  /*0f70*/  BSYNC.RECONVERGENT B0 ;  /* 0x0000000000007941 */ /* 0x000fea0003800200 */
.L_x_37:
        /* <DEDUP_REMOVED lines=8> */
.L_x_44:
[----:B------:R-:W-:Y:S05]  /*1000*/  BSYNC.RECONVERGENT B1 ;  /* 0x0000000000017941 */ /* 0x000fea0003800200 */
.L_x_43:
[----:B-----5:R2:W-:Y:S02]  /*1010*/  STL.64 [UR5+0x50], R6 ;  /* 0x00005006ff007987 */ /* 0x0205e40008100a05 */
.L_x_42:
[----:B------:R-:W-:Y:S05]  /*1020*/  BSYNC.RECONVERGENT B0 ;  /* 0x0000000000007941 */ /* 0x000fea0003800200 */
.L_x_41:
        /* <DEDUP_REMOVED lines=8> */
.L_x_48:
[----:B------:R-:W-:Y:S05]  /*10b0*/  BSYNC.RECONVERGENT B1 ;  /* 0x0000000000017941 */ /* 0x000fea0003800200 */
.L_x_47:
[----:B-----5:R2:W-:Y:S02]  /*10c0*/  STL.64 [UR5+0x58], R6 ;  /* 0x00005806ff007987 */ /* 0x0205e40008100a05 */
.L_x_46:
[----:B------:R-:W-:Y:S05]  /*10d0*/  BSYNC.RECONVERGENT B0 ;  /* 0x0000000000007941 */ /* 0x000fea0003800200 */
.L_x_45:
        /* <DEDUP_REMOVED lines=8> */
.L_x_52:
[----:B------:R-:W-:Y:S05]  /*1160*/  BSYNC.RECONVERGENT B1 ;  /* 0x0000000000017941 */ /* 0x000fea0003800200 */
.L_x_51:
[----:B-----5:R2:W-:Y:S02]  /*1170*/  STL.64 [UR5+0x60], R4 ;  /* 0x00006004ff007987 */ /* 0x0205e40008100a05 */
.L_x_50:
[----:B------:R-:W-:Y:S05]  /*1180*/  BSYNC.RECONVERGENT B0 ;  /* 0x0000000000007941 */ /* 0x000fea0003800200 */
.L_x_49:
        /* <DEDUP_REMOVED lines=8> */
.L_x_56:
[----:B------:R-:W-:Y:S05]  /*1210*/  BSYNC.RECONVERGENT B1 ;  /* 0x0000000000017941 */ /* 0x000fea0003800200 */
.L_x_55:
[----:B-----5:R2:W-:Y:S02]  /*1220*/  STL.64 [UR5+0x68], R4 ;  /* 0x00006804ff007987 */ /* 0x0205e40008100a05 */
.L_x_54:
[----:B------:R-:W-:Y:S05]  /*1230*/  BSYNC.RECONVERGENT B0 ;  /* 0x0000000000007941 */ /* 0x000fea0003800200 */
.L_x_53:
        /* <DEDUP_REMOVED lines=8> */
.L_x_60:
[----:B------:R-:W-:Y:S05]  /*12c0*/  BSYNC.RECONVERGENT B1 ;  /* 0x0000000000017941 */ /* 0x000fea0003800200 */
.L_x_59:
[----:B-----5:R2:W-:Y:S02]  /*12d0*/  STL.64 [UR5+0x70], R4 ;  /* 0x00007004ff007987 */ /* 0x0205e40008100a05 */
.L_x_58:
[----:B------:R-:W-:Y:S05]  /*12e0*/  BSYNC.RECONVERGENT B0 ;  /* 0x0000000000007941 */ /* 0x000fea0003800200 */
.L_x_57:
        /* <DEDUP_REMOVED lines=8> */
.L_x_64:
[----:B------:R-:W-:Y:S05]  /*1370*/  BSYNC.RECONVERGENT B1 ;  /* 0x0000000000017941 */ /* 0x000fea0003800200 */
.L_x_63:
[----:B-----5:R2:W-:Y:S02]  /*1380*/  STL.64 [UR5+0x78], R4 ;  /* 0x00007804ff007987 */ /* 0x0205e40008100a05 */
.L_x_62:
[----:B------:R-:W-:Y:S05]  /*1390*/  BSYNC.RECONVERGENT B0 ;  /* 0x0000000000007941 */ /* 0x000fea0003800200 */
.L_x_61:
[----:B------:R-:W-:Y:S01]  /*13a0*/  ULEA UR5, UR4, UR16, 0x3 ;  /* 0x0000001004057291 */ /* 0x000fe2000f8e18ff */
[----:B0-2---:R-:W-:Y:S01]  /*13b0*/  IMAD.MOV.U32 R4, RZ, RZ, 0x0 ;  /* 0x00000000ff047424 */ /* 0x005fe200078e00ff */
[----:B------:R-:W-:Y:S01]  /*13c0*/  UIMAD UR17, UR4, 0x140, UR6 ;  /* 0x00000140041178a4 */ /* 0x000fe2000f8e0206 */
[----:B------:R-:W-:Y:S01]  /*13d0*/  IMAD.MOV.U32 R5, RZ, RZ, 0x3ff00000 ;  /* 0x3ff00000ff057424 */ /* 0x000fe200078e00ff */
[----:B------:R-:W-:Y:S01]  /*13e0*/  UIMAD UR11, UR4, 0x50, UR9 ;  /* 0x00000050040b78a4 */ /* 0x000fe2000f8e0209 */
[----:B------:R-:W-:Y:S01]  /*13f0*/  MOV R6, 0x0 ;  /* 0x0000000000067802 */ /* 0x000fe20000000f00 */
[----:B------:R-:W-:Y:S01]  /*1400*/  IMAD.MOV.U32 R7, RZ, RZ, 0x3ff00000 ;  /* 0x3ff00000ff077424 */ /* 0x000fe200078e00ff */
[----:B------:R-:W-:Y:S02]  /*1410*/  ULEA UR30, UR4, UR7, 0x5 ;  /* 0x00000007041e7291 */ /* 0x000fe4000f8e28ff */
[----:B------:R-:W-:Y:S01]  /*1420*/  STL.64 [UR5], RZ ;  /* 0x000000ffff007987 */ /* 0x000fe20008100a05 */
[----:B------:R-:W-:-:S03]  /*1430*/  UIADD3 UR4, UPT, UPT, UR4, 0x1, URZ ;  /* 0x0000000104047890 */ /* 0x000fc6000fffe0ff */
[----:B------:R2:W-:Y:S01]  /*1440*/  STL.128 [UR17], R4 ;  /* 0x00000004ff007987 */ /* 0x0005e20008100c11 */
[----:B------:R-:W-:-:S03]  /*1450*/  UISETP.NE.AND UP0, UPT, UR4, UR33, UPT ;  /* 0x000000210400728c */ /* 0x000fc6000bf05270 */
[----:B------:R2:W-:Y:S04]  /*1460*/  STL.128 [UR17+0x10], R4 ;  /* 0x00001004ff007987 */ /* 0x0005e80008100c11 */
[----:B------:R-:W-:Y:S04]  /*1470*/  STL.128 [UR11], RZ ;  /* 0x000000ffff007987 */ /* 0x000fe80008100c0b */
[----:B------:R2:W-:Y:S04]  /*1480*/  STL.128 [UR17+0x20], R4 ;  /* 0x00002004ff007987 */ /* 0x0005e80008100c11 */
[----:B------:R2:W-:Y:S04]  /*1490*/  STL.128 [UR17+0x30], R4 ;  /* 0x00003004ff007987 */ /* 0x0005e80008100c11 */
[----:B------:R2:W-:Y:S04]  /*14a0*/  STL.128 [UR17+0x40], R4 ;  /* 0x00004004ff007987 */ /* 0x0005e80008100c11 */
[----:B------:R2:W-:Y:S04]  /*14b0*/  STL.128 [UR17+0x50], R4 ;  /* 0x00005004ff007987 */ /* 0x0005e80008100c11 */
[----:B------:R-:W-:Y:S04]  /*14c0*/  STL.128 [UR11+0x10], RZ ;  /* 0x000010ffff007987 */ /* 0x000fe80008100c0b */
        /* <DEDUP_REMOVED lines=17> */
[----:B------:R2:W-:Y:S04]  /*15e0*/  STL.128 [UR30], R4 ;  /* 0x00000004ff007987 */ /* 0x0005e80008100c1e */
[----:B------:R2:W-:Y:S01]  /*15f0*/  STL.128 [UR30+0x10], R4 ;  /* 0x00001004ff007987 */ /* 0x0005e20008100c1e */
[----:B------:R-:W-:Y:S05]  /*1600*/  BRA.U UP0, `(.L_x_65) ;  /* 0xffffffe900f87547 */ /* 0x000fea000b83ffff */
.L_x_0:
[----:B------:R-:W0:Y:S02]  /*1610*/  LDCU UR4, c[0x3][0x4010] ;  /* 0x00c80200ff0477ac */ /* 0x000e240008000800 */
[----:B0-----:R-:W-:-:S09]  /*1620*/  UISETP.GE.AND UP0, UPT, UR4, 0x1, UPT ;  /* 0x000000010400788c */ /* 0x001fd2000bf06270 */
[----:B------:R-:W-:Y:S05]  /*1630*/  BRA.U !UP0, `(.L_x_66) ;  /* 0x00000039086c7547 */ /* 0x000fea000b800000 */
[----:B------:R-:W-:-:S05]  /*1640*/  UMOV UR4, URZ ;  /* 0x000000ff00047c82 */ /* 0x000fca0008000000 */
.L_x_120:
[----:B------:R-:W-:-:S12]  /*1650*/  USHF.L.U32 UR5, UR4, 0x3, URZ ;  /* 0x0000000304057899 */ /* 0x000fd800080006ff */
[----:B0-----:R-:W0:Y:S02]  /*1660*/  LDCU UR5, c[0x3][UR5+0x3814] ;  /* 0x00c70280050577ac */ /* 0x001e240008000800 */
[----:B0-----:R-:W-:Y:S02]  /*1670*/  ULEA UR11, UR5, UR8, 0x7 ;  /* 0x00000008050b7291 */ /* 0x001fe4000f8e38ff */
[----:B------:R-:W-:-:S07]  /*1680*/  USHF.L.U32 UR5, UR5, 0x2, URZ ;  /* 0x0000000205057899 */ /* 0x000fce00080006ff */
[----:B----4-:R-:W5:Y:S04]  /*1690*/  LDL.128 R8, [UR11] ;  /* 0x0000000bff087983 */ /* 0x010f680008100c00 */
[----:B------:R-:W5:Y:S04]  /*16a0*/  LDL.128 R12, [UR11+0x10] ;  /* 0x0000100bff0c7983 */ /* 0x000f680008100c00 */
[----:B------:R-:W5:Y:S04]  /*16b0*/  LDL.128 R16, [UR11+0x20] ;  /* 0x0000200bff107983 */ /* 0x000f680008100c00 */
[----:B------:R-:W5:Y:S04]  /*16c0*/  LDL.128 R20, [UR11+0x30] ;  /* 0x0000300bff147983 */ /* 0x000f680008100c00 */
[----:B------:R-:W5:Y:S04]  /*16d0*/  LDL.128 R24, [UR11+0x40] ;  /* 0x0000400bff187983 */ /* 0x000f680008100c00 */
[----:B------:R-:W5:Y:S04]  /*16e0*/  LDL.128 R28, [UR11+0x50] ;  /* 0x0000500bff1c7983 */ /* 0x000f680008100c00 */
[----:B-1----:R-:W5:Y:S04]  /*16f0*/  LDL.128 R32, [UR11+0x60] ;  /* 0x0000600bff207983 */ /* 0x002f680008100c00 */
[----:B------:R-:W5:Y:S01]  /*1700*/  LDL.128 R36, [UR11+0x70] ;  /* 0x0000700bff247983 */ /* 0x000f620008100c00 */
[----:B------:R-:W0:Y:S02]  /*1710*/  LDCU UR11, c[0x3][UR5+0x3410] ;  /* 0x00c68200050b77ac */ /* 0x000e240008000800 */
[----:B0-----:R-:W-:-:S06]  /*1720*/  UISETP.GT.AND UP0, UPT, UR11, URZ, UPT ;  /* 0x000000ff0b00728c */ /* 0x001fcc000bf04270 */
[----:B------:R-:W-:-:S05]  /*1730*/  PLOP3.LUT P0, PT, PT, PT, UP0, 0x80, 0x8 ;  /* 0x000000000008781c */ /* 0x000fca0003f0f008 */
[----:B------:R-:W0:Y:S08]  /*1740*/  @!UP0 LDCU UR5, c[0x3][UR5+0x410] ;  /* 0x00c08200050587ac */ /* 0x000e300008000800 */
[----:B------:R-:W-:Y:S01]  /*1750*/  @!P0 CS2R R40, SRZ ;  /* 0x0000000000288805 */ /* 0x000fe2000001ff00 */
[----:B------:R-:W-:Y:S06]  /*1760*/  BRA.U !UP0, `(.L_x_67) ;  /* 0x0000002508e87547 */ /* 0x000fec000b800000 */
[----:B0-----:R-:W-:Y:S01]  /*1770*/  UMOV UR5, 0x3814 ;  /* 0x0000381400057882 */ /* 0x001fe20000000000 */
[----:B------:R-:W-:Y:S01]  /*1780*/  CS2R R40, SRZ ;  /* 0x0000000000287805 */ /* 0x000fe2000001ff00 */
[----:B------:R-:W-:-:S12]  /*1790*/  ULEA UR5, UR4, UR5, 0x3 ;  /* 0x0000000504057291 */ /* 0x000fd8000f8e18ff */
[----:B------:R-:W0:Y:S01]  /*17a0*/  LDCU UR13, c[0x3][UR5] ;  /* 0x00c00000050d77ac */ /* 0x000e220008000800 */
[----:B------:R-:W-:Y:S01]  /*17b0*/  UMOV UR5, URZ ;  /* 0x000000ff00057c82 */ /* 0x000fe20008000000 */
[----:B0-----:R-:W-:-:S12]  /*17c0*/  UIMAD UR22, UR13, 0x140, UR6 ;  /* 0x000001400d1678a4 */ /* 0x001fd8000f8e0206 */
.L_x_103:
[----:B------:R-:W-:-:S09]  /*17d0*/  ULEA UR11, UR5, UR22, 0x5 ;  /* 0x00000016050b7291 */ /* 0x000fd2000f8e28ff */
[----:B--2---:R-:W2:Y:S04]  /*17e0*/  LDL.128 R4, [UR11] ;  /* 0x0000000bff047983 */ /* 0x004ea80008100c00 */
[----:B------:R-:W4:Y:S01]  /*17f0*/  LDL.128 R44, [UR11+0x10] ;  /* 0x0000100bff2c7983 */ /* 0x000f220008100c00 */
[----:B------:R-:W-:Y:S01]  /*1800*/  USHF.L.U32 UR11, UR5, 0x2, URZ ;  /* 0x00000002050b7899 */ /* 0x000fe200080006ff */
[----:B---3--:R-:W-:Y:S01]  /*1810*/  IMAD.MOV.U32 R0, RZ, RZ, RZ ;  /* 0x000000ffff007224 */ /* 0x008fe200078e00ff */
[----:B------:R-:W-:Y:S01]  /*1820*/  UMOV UR12, 0x410 ;  /* 0x00000410000c7882 */ /* 0x000fe20000000000 */
[----:B------:R-:W-:Y:S01]  /*1830*/  MOV R42, RZ ;  /* 0x000000ff002a7202 */ /* 0x000fe20000000f00 */
[----:B------:R-:W-:Y:S01]  /*1840*/  UIMAD UR11, UR13, 0x28, UR11 ;  /* 0x000000280d0b78a4 */ /* 0x000fe2000f8e020b */
[----:B------:R-:W-:Y:S01]  /*1850*/  BSSY.RECONVERGENT B1, `(.L_x_68) ;  /* 0x0000093000017945 */ /* 0x000fe20003800200 */
[----:B------:R-:W-:-:S10]  /*1860*/  ULEA UR12, UR13, UR12, 0x2 ;  /* 0x0000000c0d0c7291 */ /* 0x000fd4000f8e10ff */
[----:B------:R-:W0:Y:S02]  /*1870*/  LDCU UR11, c[0x3][UR11+0xc10] ;  /* 0x00c182000b0b77ac */ /* 0x000e240008000800 */
[----:B------:R-:W1:Y:S01]  /*1880*/  LDCU UR12, c[0x3][UR12] ;  /* 0x00c000000c0c77ac */ /* 0x000e620008000800 */
[----:B0-----:R-:W-:-:S12]  /*1890*/  USHF.L.U32 UR11, UR11, 0x2, URZ ;  /* 0x000000020b0b7899 */ /* 0x001fd800080006ff */
[----:B------:R-:W1:Y:S01]  /*18a0*/  LDCU UR17, c[0x3][UR11+0x410] ;  /* 0x00c082000b1177ac */ /* 0x000e620008000800 */
[----:B------:R-:W0:Y:S01]  /*18b0*/  LDCU UR11, c[0x3][UR11+0x10] ;  /* 0x00c002000b0b77ac */ /* 0x000e220008000800 */
[----:B-1----:R-:W-:-:S04]  /*18c0*/  UISETP.NE.AND UP0, UPT, UR12, UR17, UPT ;  /* 0x000000110c00728c */ /* 0x002fc8000bf05270 */
[----:B0-----:R-:W-:-:S06]  /*18d0*/  UISETP.EQ.OR UP0, UPT, UR12, UR11, !UP0 ;  /* 0x0000000b0c00728c */ /* 0x001fcc000c702670 */
[----:B------:R-:W-:Y:S01]  /*18e0*/  PLOP3.LUT P0, PT, PT, PT, UP0, 0x80, 0x8 ;  /* 0x000000000008781c */ /* 0x000fe20003f0f008 */
[----:B--2--5:R-:W-:-:S12]  /*18f0*/  DMUL R2, R4, R8 ;  /* 0x0000000804027228 */ /* 0x024fd80000000000 */
[----:B------:R-:W-:Y:S01]  /*1900*/  @!P0 IMAD.MOV.U32 R8, RZ, RZ, R4 ;  /* 0x000000ffff088224 */ /* 0x000fe200078e0004 */
[----:B------:R-:W-:Y:S01]  /*1910*/  @P0 MOV R8, R6 ;  /* 0x0000000600080202 */ /* 0x000fe20000000f00 */
[----:B------:R-:W-:Y:S01]  /*1920*/  @!P0 IMAD.MOV.U32 R9, RZ, RZ, R5 ;  /* 0x000000ffff098224 */ /* 0x000fe200078e0005 */
[----:B------:R-:W-:Y:S01]  /*1930*/  DMUL R18, R6, R18 ;  /* 0x0000001206127228 */ /* 0x000fe20000000000 */
[----:B------:R-:W-:Y:S01]  /*1940*/  @P0 IMAD.MOV.U32 R9, RZ, RZ, R7 ;  /* 0x000000ffff090224 */ /* 0x000fe200078e0007 */
[----:B----4-:R-:W-:Y:S02]  /*1950*/  DMUL R28, R44, R28 ;  /* 0x0000001c2c1c7228 */ /* 0x010fe40000000000 */
[----:B------:R-:W-:Y:S01]  /*1960*/  DSETP.MAX.AND P1, P2, RZ, R2, PT ;  /* 0x00000002ff00722a */ /* 0x000fe20003a2f000 */
[----:B------:R-:W-:Y:S01]  /*1970*/  IMAD.MOV.U32 R43, RZ, RZ, R3 ;  /* 0x000000ffff2b7224 */ /* 0x000fe200078e0003 */
[----:B------:R-:W-:Y:S02]  /*1980*/  DMUL R38, R46, R38 ;  /* 0x000000262e267228 */ /* 0x000fe40000000000 */
[----:B------:R-:W-:-:S02]  /*1990*/  DMUL R10, R8, R10 ;  /* 0x0000000a080a7228 */ /* 0x000fc40000000000 */
[----:B------:R-:W-:Y:S01]  /*19a0*/  FSEL R49, R0, R43, P1 ;  /* 0x0000002b00317208 */ /* 0x000fe20000800000 */
[----:B------:R-:W-:Y:S02]  /*19b0*/  IMAD.MOV.U32 R9, RZ, RZ, R2 ;  /* 0x000000ffff097224 */ /* 0x000fe400078e0002 */
[----:B------:R-:W-:Y:S01]  /*19c0*/  @!P0 IMAD.MOV.U32 R8, RZ, RZ, R4 ;  /* 0x000000ffff088224 */ /* 0x000fe200078e0004 */
[----:B------:R-:W-:Y:S02]  /*19d0*/  @P0 MOV R8, R44 ;  /* 0x0000002c00080202 */ /* 0x000fe40000000f00 */
[----:B------:R-:W-:Y:S01]  /*19e0*/  SEL R42, R42, R9, P1 ;  /* 0x000000092a2a7207 */ /* 0x000fe20000800000 */
[----:B------:R-:W-:Y:S01]  /*19f0*/  @!P0 IMAD.MOV.U32 R9, RZ, RZ, R5 ;  /* 0x000000ffff098224 */ /* 0x000fe200078e0005 */
[----:B------:R-:W-:Y:S01]  /*1a00*/  @P2 LOP3.LUT R49, R43, 0x80000, RZ, 0xfc, !PT ;  /* 0x000800002b312812 */ /* 0x000fe200078efcff */
[----:B------:R-:W-:-:S04]  /*1a10*/  @P0 IMAD.MOV.U32 R9, RZ, RZ, R45 ;  /* 0x000000ffff090224 */ /* 0x000fc800078e002d */
[----:B------:R-:W-:Y:S02]  /*1a20*/  IMAD.MOV.U32 R43, RZ, RZ, R49 ;  /* 0x000000ffff2b7224 */ /* 0x000fe400078e0031 */
[----:B------:R-:W-:Y:S01]  /*1a30*/  DMUL R12, R8, R12 ;  /* 0x0000000c080c7228 */ /* 0x000fe20000000000 */
[----:B------:R-:W-:Y:S01]  /*1a40*/  @!P0 IMAD.MOV.U32 R8, RZ, RZ, R4 ;  /* 0x000000ffff088224 */ /* 0x000fe200078e0004 */
[----:B------:R-:W-:Y:S02]  /*1a50*/  @!P0 MOV R9, R5 ;  /* 0x0000000500098202 */ /* 0x000fe40000000f00 */
[----:B------:R-:W-:Y:S01]  /*1a60*/  DSETP.GT.AND P1, PT, R10, R42, PT ;  /* 0x0000002a0a00722a */ /* 0x000fe20003f24000 */
[----:B------:R-:W-:Y:S02]  /*1a70*/  @P0 IMAD.MOV.U32 R8, RZ, RZ, R46 ;  /* 0x000000ffff080224 */ /* 0x000fe400078e002e */
[----:B------:R-:W-:-:S03]  /*1a80*/  @P0 IMAD.MOV.U32 R9, RZ, RZ, R47 ;  /* 0x000000ffff090224 */ /* 0x000fc600078e002f */
[----:B------:R-:W-:Y:S01]  /*1a90*/  FSEL R48, R10, R42, P1 ;  /* 0x0000002a0a307208 */ /* 0x000fe20000800000 */
[----:B------:R-:W-:Y:S01]  /*1aa0*/  @!P0 IMAD.MOV.U32 R42, RZ, RZ, R6 ;  /* 0x000000ffff2a8224 */ /* 0x000fe200078e0006 */
[----:B------:R-:W-:Y:S01]  /*1ab0*/  FSEL R49, R11, R43, P1 ;  /* 0x0000002b0b317208 */ /* 0x000fe20000800000 */
[----:B------:R-:W-:Y:S01]  /*1ac0*/  DMUL R14, R8, R14 ;  /* 0x0000000e080e7228 */ /* 0x000fe20000000000 */
[----:B------:R-:W-:Y:S01]  /*1ad0*/  @!P0 MOV R43, R7 ;  /* 0x00000007002b8202 */ /* 0x000fe20000000f00 */
[----:B------:R-:W-:Y:S02]  /*1ae0*/  @P0 IMAD.MOV.U32 R42, RZ, RZ, R4 ;  /* 0x000000ffff2a0224 */ /* 0x000fe400078e0004 */
[----:B------:R-:W-:Y:S01]  /*1af0*/  @P0 IMAD.MOV.U32 R43, RZ, RZ, R5 ;  /* 0x000000ffff2b0224 */ /* 0x000fe200078e0005 */
[----:B------:R-:W-:-:S05]  /*1b00*/  DSETP.GT.AND P1, PT, R12, R48, PT ;  /* 0x000000300c00722a */ /* 0x000fca0003f24000 */
[----:B------:R-:W-:Y:S01]  /*1b10*/  DMUL R16, R42, R16 ;  /* 0x000000102a107228 */ /* 0x000fe20000000000 */
[----:B------:R-:W-:Y:S01]  /*1b20*/  FSEL R8, R12, R48, P1 ;  /* 0x000000300c087208 */ /* 0x000fe20000800000 */
[----:B------:R-:W-:Y:S01]  /*1b30*/  @!P0 IMAD.MOV.U32 R42, RZ, RZ, R6 ;  /* 0x000000ffff2a8224 */ /* 0x000fe200078e0006 */
[----:B------:R-:W-:Y:S01]  /*1b40*/  FSEL R9, R13, R49, P1 ;  /* 0x000000310d097208 */ /* 0x000fe20000800000 */
[----:B------:R-:W-:Y:S01]  /*1b50*/  @P0 IMAD.MOV.U32 R42, RZ, RZ, R44 ;  /* 0x000000ffff2a0224 */ /* 0x000fe200078e002c */
[----:B------:R-:W-:Y:S01]  /*1b60*/  @!P0 MOV R43, R7 ;  /* 0x00000007002b8202 */ /* 0x000fe20000000f00 */
[----:B------:R-:W-:-:S03]  /*1b70*/  @P0 IMAD.MOV.U32 R43, RZ, RZ, R45 ;  /* 0x000000ffff2b0224 */ /* 0x000fc600078e002d */
[----:B------:R-:W-:-:S03]  /*1b80*/  DSETP.GT.AND P1, PT, R14, R8, PT ;  /* 0x000000080e00722a */ /* 0x000fc60003f24000 */
[----:B------:R-:W-:Y:S01]  /*1b90*/  DMUL R20, R42, R20 ;  /* 0x000000142a147228 */ /* 0x000fe20000000000 */
[----:B------:R-:W-:Y:S02]  /*1ba0*/  @!P0 IMAD.MOV.U32 R42, RZ, RZ, R44 ;  /* 0x000000ffff2a8224 */ /* 0x000fe400078e002c */
[----:B------:R-:W-:Y:S01]  /*1bb0*/  FSEL R8, R14, R8, P1 ;  /* 0x000000080e087208 */ /* 0x000fe20000800000 */
[----:B------:R-:W-:Y:S01]  /*1bc0*/  @P0 IMAD.MOV.U32 R42, RZ, RZ, R4 ;  /* 0x000000ffff2a0224 */ /* 0x000fe200078e0004 */
[----:B------:R-:W-:Y:S02]  /*1bd0*/  FSEL R9, R15, R9, P1 ;  /* 0x000000090f097208 */ /* 0x000fe40000800000 */
[----:B------:R-:W-:Y:S01]  /*1be0*/  @!P0 MOV R43, R45 ;  /* 0x0000002d002b8202 */ /* 0x000fe20000000f00 */
[----:B------:R-:W-:-:S03]  /*1bf0*/  @P0 IMAD.MOV.U32 R43, RZ, RZ, R5 ;  /* 0x000000ffff2b0224 */ /* 0x000fc600078e0005 */
[----:B------:R-:W-:-:S03]  /*1c00*/  DSETP.GT.AND P1, PT, R16, R8, PT ;  /* 0x000000081000722a */ /* 0x000fc60003f24000 */
[----:B------:R-:W-:-:S03]  /*1c10*/  DMUL R24, R42, R24 ;  /* 0x000000182a187228 */ /* 0x000fc60000000000 */
        /* <DEDUP_REMOVED lines=32> */
[----:B------:R-:W-:Y:S02]  /*1e20*/  FSEL R42, R24, R42, P1 ;  /* 0x0000002a182a7208 */ /* 0x000fe40000800000 */
[----:B------:R-:W-:-:S06]  /*1e30*/  FSEL R43, R25, R43, P1 ;  /* 0x0000002b192b7208 */ /* 0x000fcc0000800000 */
[----:B------:R-:W-:-:S06]  /*1e40*/  DSETP.GT.AND P1, PT, R26, R42, PT ;  /* 0x0000002a1a00722a */ /* 0x000fcc0003f24000 */
[----:B------:R-:W-:Y:S01]  /*1e50*/  FSEL R48, R26, R42, P1 ;  /* 0x0000002a1a307208 */ /* 0x000fe20000800000 */
[----:B------:R-:W-:Y:S01]  /*1e60*/  @!P0 IMAD.MOV.U32 R42, RZ, RZ, R46 ;  /* 0x000000ffff2a8224 */ /* 0x000fe200078e002e */
[----:B------:R-:W-:Y:S01]  /*1e70*/  FSEL R49, R27, R43, P1 ;  /* 0x0000002b1b317208 */ /* 0x000fe20000800000 */
[----:B------:R-:W-:Y:S01]  /*1e80*/  @P0 IMAD.MOV.U32 R42, RZ, RZ, R4 ;  /* 0x000000ffff2a0224 */ /* 0x000fe200078e0004 */
[-C--:B------:R-:W-:Y:S01]  /*1e90*/  @!P0 MOV R43, R47.reuse ;  /* 0x0000002f002b8202 */ /* 0x080fe20000000f00 */
[----:B------:R-:W-:Y:S01]  /*1ea0*/  @P0 IMAD.MOV.U32 R43, RZ, RZ, R5 ;  /* 0x000000ffff2b0224 */ /* 0x000fe200078e0005 */
[----:B------:R-:W-:Y:S01]  /*1eb0*/  @!P0 MOV R5, R47 ;  /* 0x0000002f00058202 */ /* 0x000fe20000000f00 */
[----:B------:R-:W-:Y:S01]  /*1ec0*/  @!P0 IMAD.MOV.U32 R4, RZ, RZ, R46 ;  /* 0x000000ffff048224 */ /* 0x000fe200078e002e */
[----:B------:R-:W-:Y:S01]  /*1ed0*/  DSETP.GT.AND P1, PT, R28, R48, PT ;  /* 0x000000301c00722a */ /* 0x000fe20003f24000 */
[----:B------:R-:W-:Y:S02]  /*1ee0*/  @P0 IMAD.MOV.U32 R4, RZ, RZ, R44 ;  /* 0x000000ffff040224 */ /* 0x000fe400078e002c */
[----:B------:R-:W-:Y:S01]  /*1ef0*/  DMUL R32, R42, R32 ;  /* 0x000000202a207228 */ /* 0x000fe20000000000 */
[----:B------:R-:W-:-:S02]  /*1f00*/  @P0 IMAD.MOV.U32 R5, RZ, RZ, R45 ;  /* 0x000000ffff050224 */ /* 0x000fc400078e002d */
[----:B------:R-:W-:Y:S02]  /*1f10*/  FSEL R48, R28, R48, P1 ;  /* 0x000000301c307208 */ /* 0x000fe40000800000 */
[----:B------:R-:W-:Y:S02]  /*1f20*/  FSEL R49, R29, R49, P1 ;  /* 0x000000311d317208 */ /* 0x000fe40000800000 */
[----:B------:R-:W-:-:S04]  /*1f30*/  DMUL R36, R4, R36 ;  /* 0x0000002404247228 */ /* 0x000fc80000000000 */
[----:B------:R-:W-:-:S06]  /*1f40*/  DSETP.GT.AND P1, PT, R30, R48, PT ;  /* 0x000000301e00722a */ /* 0x000fcc0003f24000 */
[----:B------:R-:W-:Y:S02]  /*1f50*/  FSEL R42, R30, R48, P1 ;  /* 0x000000301e2a7208 */ /* 0x000fe40000800000 */
[----:B------:R-:W-:-:S06]  /*1f60*/  FSEL R43, R31, R49, P1 ;  /* 0x000000311f2b7208 */ /* 0x000fcc0000800000 */
[----:B------:R-:W-:-:S06]  /*1f70*/  DSETP.GT.AND P1, PT, R32, R42, PT ;  /* 0x0000002a2000722a */ /* 0x000fcc0003f24000 */
[----:B------:R-:W-:Y:S02]  /*1f80*/  FSEL R6, R32, R42, P1 ;  /* 0x0000002a20067208 */ /* 0x000fe40000800000 */
[----:B------:R-:W-:-:S06]  /*1f90*/  FSEL R7, R33, R43, P1 ;  /* 0x0000002b21077208 */ /* 0x000fcc0000800000 */
[----:B------:R-:W-:-:S06]  /*1fa0*/  DSETP.GT.AND P1, PT, R34, R6, PT ;  /* 0x000000062200722a */ /* 0x000fcc0003f24000 */
[----:B------:R-:W-:Y:S02]  /*1fb0*/  FSEL R4, R34, R6, P1 ;  /* 0x0000000622047208 */ /* 0x000fe40000800000 */
[----:B------:R-:W-:Y:S02]  /*1fc0*/  FSEL R5, R35, R7, P1 ;  /* 0x0000000723057208 */ /* 0x000fe40000800000 */
[----:B------:R-:W-:-:S04]  /*1fd0*/  FSETP.GEU.AND P1, PT, |R3|, 6.5827683646048100446e-37, PT ;  /* 0x036000000300780b */ /* 0x000fc80003f2e200 */
[----:B------:R-:W-:-:S06]  /*1fe0*/  DSETP.GT.AND P0, PT, R36, R4, PT ;  /* 0x000000042400722a */ /* 0x000fcc0003f04000 */
[----:B------:R-:W-:Y:S02]  /*1ff0*/  FSEL R4, R36, R4, P0 ;  /* 0x0000000424047208 */ /* 0x000fe40000000000 */
[----:B------:R-:W-:-:S06]  /*2000*/  FSEL R5, R37, R5, P0 ;  /* 0x0000000525057208 */ /* 0x000fcc0000000000 */
[----:B------:R-:W-:-:S06]  /*2010*/  DSETP.GT.AND P0, PT, R38, R4, PT ;  /* 0x000000042600722a */ /* 0x000fcc0003f04000 */
[----:B------:R-:W-:Y:S02]  /*2020*/  FSEL R57, R39, R5, P0 ;  /* 0x0000000527397208 */ /* 0x000fe40000000000 */
[----:B------:R-:W-:Y:S01]  /*2030*/  FSEL R56, R38, R4, P0 ;  /* 0x0000000426387208 */ /* 0x000fe20000000000 */
[----:B------:R-:W-:Y:S01]  /*2040*/  IMAD.MOV.U32 R4, RZ, RZ, 0x1 ;  /* 0x00000001ff047424 */ /* 0x000fe200078e00ff */
[----:B------:R-:W0:Y:S05]  /*2050*/  MUFU.RCP64H R5, R57 ;  /* 0x0000003900057308 */ /* 0x000e2a0000001800 */
[----:B0-----:R-:W-:-:S08]  /*2060*/  DFMA R6, -R56, R4, 1 ;  /* 0x3ff000003806742b */ /* 0x001fd00000000104 */
[----:B------:R-:W-:-:S08]  /*2070*/  DFMA R6, R6, R6, R6 ;  /* 0x000000060606722b */ /* 0x000fd00000000006 */
[----:B------:R-:W-:-:S08]  /*2080*/  DFMA R6, R4, R6, R4 ;  /* 0x000000060406722b */ /* 0x000fd00000000004 */
[----:B------:R-:W-:-:S08]  /*2090*/  DFMA R4, -R56, R6, 1 ;  /* 0x3ff000003804742b */ /* 0x000fd00000000106 */
[----:B------:R-:W-:-:S08]  /*20a0*/  DFMA R4, R6, R4, R6 ;  /* 0x000000040604722b */ /* 0x000fd00000000006 */
[----:B------:R-:W-:-:S08]  /*20b0*/  DMUL R8, R2, R4 ;  /* 0x0000000402087228 */ /* 0x000fd00000000000 */
[----:B------:R-:W-:-:S08]  /*20c0*/  DFMA R6, -R56, R8, R2 ;  /* 0x000000083806722b */ /* 0x000fd00000000102 */
[----:B------:R-:W-:-:S10]  /*20d0*/  DFMA R8, R4, R6, R8 ;  /* 0x000000060408722b */ /* 0x000fd40000000008 */
[----:B------:R-:W-:-:S05]  /*20e0*/  FFMA R0, RZ, R57, R9 ;  /* 0x00000039ff007223 */ /* 0x000fca0000000009 */
[----:B------:R-:W-:-:S13]  /*20f0*/  FSETP.GT.AND P0, PT, |R0|, 1.469367938527859385e-39, PT ;  /* 0x001000000000780b */ /* 0x000fda0003f04200 */
[----:B------:R-:W-:Y:S05]  /*2100*/  @P0 BRA P1, `(.L_x_69) ;  /* 0x00000000001c0947 */ /* 0x000fea0000800000 */
[----:B------:R-:W-:Y:S01]  /*2110*/  MOV R5, R3 ;  /* 0x0000000300057202 */ /* 0x000fe20000000f00 */
[----:B------:R-:W-:Y:S01]  /*2120*/  IMAD.MOV.U32 R4, RZ, RZ, R56 ;  /* 0x000000ffff047224 */ /* 0x000fe200078e0038 */
[----:B------:R-:W-:Y:S01]  /*2130*/  MOV R0, 0x2160 ;  /* 0x0000216000007802 */ /* 0x000fe20000000f00 */
[----:B------:R-:W-:-:S07]  /*2140*/  IMAD.MOV.U32 R3, RZ, RZ, R57 ;  /* 0x000000ffff037224 */ /* 0x000fce00078e0039 */
[----:B------:R-:W-:Y:S05]  /*2150*/  CALL.REL.NOINC `($__internal_0_$__cuda_sm20_div_rn_f64_full) ;  /* 0x0000012800f47944 */ /* 0x000fea0003c00000 */
[----:B------:R-:W-:Y:S01]  /*2160*/  IMAD.MOV.U32 R8, RZ, RZ, R2 ;  /* 0x000000ffff087224 */ /* 0x000fe200078e0002 */
[----:B------:R-:W-:-:S07]  /*2170*/  MOV R9, R3 ;  /* 0x0000000300097202 */ /* 0x000fce0000000f00 */
.L_x_69:
[----:B------:R-:W-:Y:S05]  /*2180*/  BSYNC.RECONVERGENT B1 ;  /* 0x0000000000017941 */ /* 0x000fea0003800200 */
.L_x_68:
[----:B------:R-:W0:Y:S01]  /*2190*/  MUFU.RCP64H R3, R57 ;  /* 0x0000003900037308 */ /* 0x000e220000001800 */
[----:B------:R-:W-:Y:S01]  /*21a0*/  IMAD.MOV.U32 R2, RZ, RZ, 0x1 ;  /* 0x00000001ff027424 */ /* 0x000fe200078e00ff */
[----:B------:R-:W-:Y:S01]  /*21b0*/  FSETP.GEU.AND P1, PT, |R11|, 6.5827683646048100446e-37, PT ;  /* 0x036000000b00780b */ /* 0x000fe20003f2e200 */
[----:B------:R-:W-:Y:S04]  /*21c0*/  BSSY.RECONVERGENT B1, `(.L_x_70) ;  /* 0x0000012000017945 */ /* 0x000fe80003800200 */
        /* <DEDUP_REMOVED lines=11> */
[----:B------:R-:W-:Y:S01]  /*2280*/  IMAD.MOV.U32 R2, RZ, RZ, R10 ;  /* 0x000000ffff027224 */ /* 0x000fe200078e000a */
[----:B------:R-:W-:Y:S01]  /*2290*/  MOV R4, R56 ;  /* 0x0000003800047202 */ /* 0x000fe20000000f00 */
[----:B------:R-:W-:Y:S01]  /*22a0*/  IMAD.MOV.U32 R5, RZ, RZ, R11 ;  /* 0x000000ffff057224 */ /* 0x000fe200078e000b */
[----:B------:R-:W-:Y:S01]  /*22b0*/  MOV R0, 0x22e0 ;  /* 0x000022e000007802 */ /* 0x000fe20000000f00 */
[----:B------:R-:W-:-:S07]  /*22c0*/  IMAD.MOV.U32 R3, RZ, RZ, R57 ;  /* 0x000000ffff037224 */ /* 0x000fce00078e0039 */
[----:B------:R-:W-:Y:S05]  /*22d0*/  CALL.REL.NOINC `($__internal_0_$__cuda_sm20_div_rn_f64_full) ;  /* 0x0000012800947944 */ /* 0x000fea0003c00000 */
.L_x_71:
[----:B------:R-:W-:Y:S05]  /*22e0*/  BSYNC.RECONVERGENT B1 ;  /* 0x0000000000017941 */ /* 0x000fea0003800200 */
.L_x_70:
        /* <DEDUP_REMOVED lines=11> */
[----:B------:R-:W-:Y:S01]  /*23a0*/  DFMA R4, R10, R6, R4 ;  /* 0x000000060a04722b */ /* 0x000fe20000000004 */
[----:B------:R-:W-:Y:S01]  /*23b0*/  IMAD.MOV.U32 R10, RZ, RZ, R2 ;  /* 0x000000ffff0a7224 */ /* 0x000fe200078e0002 */
[----:B------:R-:W-:-:S08]  /*23c0*/  MOV R11, R3 ;  /* 0x00000003000b7202 */ /* 0x000fd00000000f00 */
        /* <DEDUP_REMOVED lines=9> */
[----:B------:R-:W-:Y:S02]  /*2460*/  IMAD.MOV.U32 R4, RZ, RZ, R2 ;  /* 0x000000ffff047224 */ /* 0x000fe400078e0002 */
[----:B------:R-:W-:-:S07]  /*2470*/  IMAD.MOV.U32 R5, RZ, RZ, R3 ;  /* 0x000000ffff057224 */ /* 0x000fce00078e0003 */
.L_x_73:
[----:B------:R-:W-:Y:S05]  /*2480*/  BSYNC.RECONVERGENT B1 ;  /* 0x0000000000017941 */ /* 0x000fea0003800200 */
.L_x_72:
        /* <DEDUP_REMOVED lines=12> */
[----:B------:R-:W-:Y:S01]  /*2550*/  MOV R12, R4 ;  /* 0x00000004000c7202 */ /* 0x000fe20000000f00 */
[----:B------:R-:W-:-:S08]  /*2560*/  IMAD.MOV.U32 R13, RZ, RZ, R5 ;  /* 0x000000ffff0d7224 */ /* 0x000fd000078e0005 */
        /* <DEDUP_REMOVED lines=9> */
.L_x_75:
[----:B------:R-:W-:Y:S05]  /*2600*/  BSYNC.RECONVERGENT B1 ;  /* 0x0000000000017941 */ /* 0x000fea0003800200 */
.L_x_74:
        /* <DEDUP_REMOVED lines=25> */
.L_x_77:
[----:B------:R-:W-:Y:S05]  /*27a0*/  BSYNC.RECONVERGENT B1 ;  /* 0x0000000000017941 */ /* 0x000fea0003800200 */
.L_x_76:
        /* <DEDUP_REMOVED lines=23> */
.L_x_79:
[----:B------:R-:W-:Y:S05]  /*2920*/  BSYNC.RECONVERGENT B1 ;  /* 0x0000000000017941 */ /* 0x000fea0003800200 */
.L_x_78:
        /* <DEDUP_REMOVED lines=25> */
.L_x_81:
[----:B------:R-:W-:Y:S05]  /*2ac0*/  BSYNC.RECONVERGENT B1 ;  /* 0x0000000000017941 */ /* 0x000fea0003800200 */
.L_x_80:
        /* <DEDUP_REMOVED lines=23> */
.L_x_83:
[----:B------:R-:W-:Y:S05]  /*2c40*/  BSYNC.RECONVERGENT B1 ;  /* 0x0000000000017941 */ /* 0x000fea0003800200 */
.L_x_82:
        /* <DEDUP_REMOVED lines=25> */
.L_x_85:
[----:B------:R-:W-:Y:S05]  /*2de0*/  BSYNC.RECONVERGENT B1 ;  /* 0x0000000000017941 */ /* 0x000fea0003800200 */
.L_x_84:
        /* <DEDUP_REMOVED lines=23> */
.L_x_87:
[----:B------:R-:W-:Y:S05]  /*2f60*/  BSYNC.RECONVERGENT B1 ;  /* 0x0000000000017941 */ /* 0x000fea0003800200 */
.L_x_86:
        /* <DEDUP_REMOVED lines=25> */
.L_x_89:
[----:B------:R-:W-:Y:S05]  /*3100*/  BSYNC.RECONVERGENT B1 ;  /* 0x0000000000017941 */ /* 0x000fea0003800200 */
.L_x_88:
        /* <DEDUP_REMOVED lines=23> */
.L_x_91:
[----:B------:R-:W-:Y:S05]  /*3280*/  BSYNC.RECONVERGENT B1 ;  /* 0x0000000000017941 */ /* 0x000fea0003800200 */
.L_x_90:
        /* <DEDUP_REMOVED lines=25> */
.L_x_93:
[----:B------:R-:W-:Y:S05]  /*3420*/  BSYNC.RECONVERGENT B1 ;  /* 0x0000000000017941 */ /* 0x000fea0003800200 */
.L_x_92:
        /* <DEDUP_REMOVED lines=23> */
.L_x_95:
[----:B------:R-:W-:Y:S05]  /*35a0*/  BSYNC.RECONVERGENT B1 ;  /* 0x0000000000017941 */ /* 0x000fea0003800200 */
.L_x_94:
        /* <DEDUP_REMOVED lines=25> */
.L_x_97:
[----:B------:R-:W-:Y:S05]  /*3740*/  BSYNC.RECONVERGENT B1 ;  /* 0x0000000000017941 */ /* 0x000fea0003800200 */
.L_x_96:
        /* <DEDUP_REMOVED lines=23> */
.L_x_99:
[----:B------:R-:W-:Y:S05]  /*38c0*/  BSYNC.RECONVERGENT B1 ;  /* 0x0000000000017941 */ /* 0x000fea0003800200 */
.L_x_98:
[----:B------:R-:W-:Y:S01]  /*38d0*/  ISETP.GT.AND P0, PT, R57, 0xfffff, PT ;  /* 0x000fffff3900780c */ /* 0x000fe20003f04270 */
[----:B------:R-:W-:Y:S01]  /*38e0*/  IMAD.MOV.U32 R5, RZ, RZ, R57 ;  /* 0x000000ffff057224 */ /* 0x000fe200078e0039 */
[----:B------:R-:W-:Y:S01]  /*38f0*/  BSSY.RECONVERGENT B0, `(.L_x_100) ;  /* 0x0000053000007945 */ /* 0x000fe20003800200 */
[----:B------:R-:W-:Y:S01]  /*3900*/  IMAD.MOV.U32 R4, RZ, RZ, R56 ;  /* 0x000000ffff047224 */ /* 0x000fe200078e0038 */
[----:B------:R-:W-:Y:S01]  /*3910*/  MOV R39, R3 ;  /* 0x0000000300277202 */ /* 0x000fe20000000f00 */
[----:B------:R-:W-:-:S08]  /*3920*/  IMAD.MOV.U32 R38, RZ, RZ, R2 ;  /* 0x000000ffff267224 */ /* 0x000fd000078e0002 */
[----:B------:R-:W-:-:S10]  /*3930*/  @!P0 DMUL R56, R56, 1.80143985094819840000e+16 ;  /* 0x4350000038388828 */ /* 0x000fd40000000000 */
[----:B------:R-:W-:Y:S01]  /*3940*/  @!P0 MOV R5, R57 ;  /* 0x0000003900058202 */ /* 0x000fe20000000f00 */
[----:B------:R-:W-:-:S04]  /*3950*/  @!P0 IMAD.MOV.U32 R4, RZ, RZ, R56 ;  /* 0x000000ffff048224 */ /* 0x000fc800078e0038 */
[----:B------:R-:W-:-:S05]  /*3960*/  VIADD R0, R5, 0xffffffff ;  /* 0xffffffff05007836 */ /* 0x000fca0000000000 */
[----:B------:R-:W-:Y:S01]  /*3970*/  ISETP.GT.U32.AND P1, PT, R0, 0x7feffffe, PT ;  /* 0x7feffffe0000780c */ /* 0x000fe20003f24070 */
[----:B------:R-:W-:Y:S02]  /*3980*/  IMAD.MOV.U32 R0, RZ, RZ, -0x3ff ;  /* 0xfffffc01ff007424 */ /* 0x000fe400078e00ff */
[----:B------:R-:W-:-:S10]  /*3990*/  @!P0 IMAD.MOV.U32 R0, RZ, RZ, -0x435 ;  /* 0xfffffbcbff008424 */ /* 0x000fd400078e00ff */
[----:B------:R-:W-:Y:S05]  /*39a0*/  @P1 BRA `(.L_x_101) ;  /* 0x0000000400041947 */ /* 0x000fea0003800000 */
[----:B------:R-:W-:Y:S01]  /*39b0*/  LOP3.LUT R2, R5, 0xfffff, RZ, 0xc0, !PT ;  /* 0x000fffff05027812 */ /* 0x000fe200078ec0ff */
[----:B------:R-:W-:Y:S01]  /*39c0*/  IMAD.MOV.U32 R6, RZ, RZ, RZ ;  /* 0x000000ffff067224 */ /* 0x000fe200078e00ff */
[----:B------:R-:W-:Y:S01]  /*39d0*/  MOV R49, 0x3ed0ee25 ;  /* 0x3ed0ee2500317802 */ /* 0x000fe20000000f00 */
[----:B------:R-:W-:Y:S01]  /*39e0*/  IMAD.MOV.U32 R48, RZ, RZ, -0x748574fc ;  /* 0x8b7a8b04ff307424 */ /* 0x000fe200078e00ff */
[----:B------:R-:W-:Y:S01]  /*39f0*/  LOP3.LUT R3, R2, 0x3ff00000, RZ, 0xfc, !PT ;  /* 0x3ff0000002037812 */ /* 0x000fe200078efcff */
[----:B------:R-:W-:Y:S01]  /*3a00*/  IMAD.MOV.U32 R2, RZ, RZ, R4 ;  /* 0x000000ffff027224 */ /* 0x000fe200078e0004 */
[----:B------:R-:W-:Y:S01]  /*3a10*/  UMOV UR18, 0x3ae80f1e ;  /* 0x3ae80f1e00127882 */ /* 0x000fe20000000000 */
[----:B------:R-:W-:Y:S01]  /*3a20*/  UMOV UR19, 0x3eb1380b ;  /* 0x3eb1380b00137882 */ /* 0x000fe20000000000 */
[----:B------:R-:W-:Y:S01]  /*3a30*/  ISETP.GE.U32.AND P0, PT, R3, 0x3ff6a09f, PT ;  /* 0x3ff6a09f0300780c */ /* 0x000fe20003f06070 */
[----:B------:R-:W-:Y:S01]  /*3a40*/  IMAD.MOV.U32 R51, RZ, RZ, 0x43300000 ;  /* 0x43300000ff337424 */ /* 0x000fe200078e00ff */
[----:B------:R-:W-:Y:S01]  /*3a50*/  LEA.HI R0, R5, R0, RZ, 0xc ;  /* 0x0000000005007211 */ /* 0x000fe200078f60ff */
[----:B------:R-:W-:Y:S01]  /*3a60*/  UMOV UR20, 0x80000000 ;  /* 0x8000000000147882 */ /* 0x000fe20000000000 */
[----:B------:R-:W-:-:S09]  /*3a70*/  UMOV UR21, 0x43300000 ;  /* 0x4330000000157882 */ /* 0x000fd20000000000 */
[----:B------:R-:W-:Y:S01]  /*3a80*/  @P0 IADD3 R7, PT, PT, R3, -0x100000, RZ ;  /* 0xfff0000003070810 */ /* 0x000fe20007ffe0ff */
[----:B------:R-:W-:-:S04]  /*3a90*/  @P0 VIADD R0, R0, 0x1 ;  /* 0x0000000100000836 */ /* 0x000fc80000000000 */
[----:B------:R-:W-:Y:S01]  /*3aa0*/  @P0 IMAD.MOV.U32 R3, RZ, RZ, R7 ;  /* 0x000000ffff030224 */ /* 0x000fe200078e0007 */
[----:B------:R-:W-:-:S05]  /*3ab0*/  LOP3.LUT R50, R0, 0x80000000, RZ, 0x3c, !PT ;  /* 0x8000000000327812 */ /* 0x000fca00078e3cff */
[C---:B------:R-:W-:Y:S02]  /*3ac0*/  DADD R46, R2.reuse, 1 ;  /* 0x3ff00000022e7429 */ /* 0x040fe40000000000 */
[----:B------:R-:W-:-:S04]  /*3ad0*/  DADD R2, R2, -1 ;  /* 0xbff0000002027429 */ /* 0x000fc80000000000 */
[----:B------:R-:W0:Y:S02]  /*3ae0*/  MUFU.RCP64H R7, R47 ;  /* 0x0000002f00077308 */ /* 0x000e240000001800 */
[----:B0-----:R-:W-:-:S08]  /*3af0*/  DFMA R42, -R46, R6, 1 ;  /* 0x3ff000002e2a742b */ /* 0x001fd00000000106 */
[----:B------:R-:W-:-:S08]  /*3b00*/  DFMA R42, R42, R42, R42 ;  /* 0x0000002a2a2a722b */ /* 0x000fd0000000002a */
[----:B------:R-:W-:-:S08]  /*3b10*/  DFMA R6, R6, R42, R6 ;  /* 0x0000002a0606722b */ /* 0x000fd00000000006 */
[----:B------:R-:W-:-:S08]  /*3b20*/  DMUL R42, R2, R6 ;  /* 0x00000006022a7228 */ /* 0x000fd00000000000 */
[----:B------:R-:W-:-:S08]  /*3b30*/  DFMA R42, R2, R6, R42 ;  /* 0x00000006022a722b */ /* 0x000fd0000000002a */
[----:B------:R-:W-:Y:S02]  /*3b40*/  DMUL R44, R42, R42 ;  /* 0x0000002a2a2c7228 */ /* 0x000fe40000000000 */
[----:B------:R-:W-:-:S06]  /*3b50*/  DADD R4, R2, -R42 ;  /* 0x0000000002047229 */ /* 0x000fcc000000082a */
[----:B------:R-:W-:Y:S01]  /*3b60*/  DFMA R46, R44, UR18, R48 ;  /* 0x000000122c2e7c2b */ /* 0x000fe20008000030 */
[----:B------:R-:W-:Y:S01]  /*3b70*/  UMOV UR18, 0x9f02676f ;  /* 0x9f02676f00127882 */ /* 0x000fe20000000000 */
[----:B------:R-:W-:Y:S01]  /*3b80*/  UMOV UR19, 0x3ef3b266 ;  /* 0x3ef3b26600137882 */ /* 0x000fe20000000000 */
[----:B------:R-:W-:Y:S02]  /*3b90*/  DADD R48, R4, R4 ;  /* 0x0000000004307229 */ /* 0x000fe40000000004 */
[----:B------:R-:W-:Y:S01]  /*3ba0*/  DADD R4, R50, -UR20 ;  /* 0x8000001432047e29 */ /* 0x000fe20008000000 */
[----:B------:R-:W-:Y:S01]  /*3bb0*/  UMOV UR20, 0xfefa39ef ;  /* 0xfefa39ef00147882 */ /* 0x000fe20000000000 */
[----:B------:R-:W-:Y:S01]  /*3bc0*/  UMOV UR21, 0x3fe62e42 ;  /* 0x3fe62e4200157882 */ /* 0x000fe20000000000 */
[----:B------:R-:W-:Y:S01]  /*3bd0*/  DFMA R46, R44, R46, UR18 ;  /* 0x000000122c2e7e2b */ /* 0x000fe2000800002e */
[----:B------:R-:W-:Y:S01]  /*3be0*/  UMOV UR18, 0xa9ab0956 ;  /* 0xa9ab095600127882 */ /* 0x000fe20000000000 */
[----:B------:R-:W-:Y:S01]  /*3bf0*/  UMOV UR19, 0x3f1745cb ;  /* 0x3f1745cb00137882 */ /* 0x000fe20000000000 */
[----:B------:R-:W-:-:S02]  /*3c00*/  DFMA R48, R2, -R42, R48 ;  /* 0x8000002a0230722b */ /* 0x000fc40000000030 */
[----:B------:R-:W-:-:S03]  /*3c10*/  DFMA R2, R4, UR20, R42 ;  /* 0x0000001404027c2b */ /* 0x000fc6000800002a */
[----:B------:R-:W-:Y:S01]  /*3c20*/  DFMA R46, R44, R46, UR18 ;  /* 0x000000122c2e7e2b */ /* 0x000fe2000800002e */
[----:B------:R-:W-:Y:S01]  /*3c30*/  UMOV UR18, 0x2d1b5154 ;  /* 0x2d1b515400127882 */ /* 0x000fe20000000000 */
[----:B------:R-:W-:Y:S01]  /*3c40*/  UMOV UR19, 0x3f3c71c7 ;  /* 0x3f3c71c700137882 */ /* 0x000fe20000000000 */
[----:B------:R-:W-:-:S05]  /*3c50*/  DMUL R48, R6, R48 ;  /* 0x0000003006307228 */ /* 0x000fca0000000000 */
        /* <DEDUP_REMOVED lines=11> */
[----:B------:R-:W-:Y:S02]  /*3d10*/  UMOV UR19, 0x3fe62e42 ;  /* 0x3fe62e4200137882 */ /* 0x000fe40000000000 */
[----:B------:R-:W-:Y:S01]  /*3d20*/  DFMA R50, R4, -UR18, R2 ;  /* 0x8000001204327c2b */ /* 0x000fe20008000002 */
[----:B------:R-:W-:Y:S01]  /*3d30*/  UMOV UR18, 0x3b39803f ;  /* 0x3b39803f00127882 */ /* 0x000fe20000000000 */
[----:B------:R-:W-:Y:S02]  /*3d40*/  UMOV UR19, 0x3c7abc9e ;  /* 0x3c7abc9e00137882 */ /* 0x000fe40000000000 */
[----:B------:R-:W-:-:S04]  /*3d50*/  DMUL R46, R44, R46 ;  /* 0x0000002e2c2e7228 */ /* 0x000fc80000000000 */
[----:B------:R-:W-:-:S04]  /*3d60*/  DADD R50, -R42, R50 ;  /* 0x000000002a327229 */ /* 0x000fc80000000132 */
[----:B------:R-:W-:-:S08]  /*3d70*/  DFMA R46, R42, R46, R48 ;  /* 0x0000002e2a2e722b */ /* 0x000fd00000000030 */
[----:B------:R-:W-:-:S08]  /*3d80*/  DADD R46, R46, -R50 ;  /* 0x000000002e2e7229 */ /* 0x000fd00000000832 */
[----:B------:R-:W-:-:S08]  /*3d90*/  DFMA R46, R4, UR18, R46 ;  /* 0x00000012042e7c2b */ /* 0x000fd0000800002e */
[----:B------:R-:W-:Y:S01]  /*3da0*/  DADD R2, R2, R46 ;  /* 0x0000000002027229 */ /* 0x000fe2000000002e */
[----:B------:R-:W-:Y:S10]  /*3db0*/  BRA `(.L_x_102) ;  /* 0x0000000000187947 */ /* 0x000ff40003800000 */
.L_x_101:
[----:B------:R-:W-:Y:S01]  /*3dc0*/  IMAD.MOV.U32 R2, RZ, RZ, 0x0 ;  /* 0x00000000ff027424 */ /* 0x000fe200078e00ff */
[----:B------:R-:W-:Y:S02]  /*3dd0*/  MOV R3, 0x7ff00000 ;  /* 0x7ff0000000037802 */ /* 0x000fe40000000f00 */
[----:B------:R-:W-:-:S04]  /*3de0*/  LOP3.LUT P0, RZ, R57, 0x7fffffff, RZ, 0xc0, !PT ;  /* 0x7fffffff39ff7812 */ /* 0x000fc8000780c0ff */
[----:B------:R-:W-:-:S10]  /*3df0*/  DFMA R2, R56, R2, +INF ;  /* 0x7ff000003802742b */ /* 0x000fd40000000002 */
[----:B------:R-:W-:Y:S02]  /*3e00*/  FSEL R2, R2, RZ, P0 ;  /* 0x000000ff02027208 */ /* 0x000fe40000000000 */
[----:B------:R-:W-:-:S07]  /*3e10*/  FSEL R3, R3, -QNAN , P0 ;  /* 0xfff0000003037808 */ /* 0x000fce0000000000 */
.L_x_102:
[----:B------:R-:W-:Y:S05]  /*3e20*/  BSYNC.RECONVERGENT B0 ;  /* 0x0000000000007941 */ /* 0x000fea0003800200 */
.L_x_100:
[----:B------:R-:W-:Y:S02]  /*3e30*/  UMOV UR11, 0x3814 ;  /* 0x00003814000b7882 */ /* 0x000fe40000000000 */
[----:B------:R-:W-:-:S12]  /*3e40*/  ULEA UR11, UR4, UR11, 0x3 ;  /* 0x0000000b040b7291 */ /* 0x000fd8000f8e18ff */
[----:B------:R-:W0:Y:S02]  /*3e50*/  LDCU UR12, c[0x3][UR11] ;  /* 0x00c000000b0c77ac */ /* 0x000e240008000800 */
[----:B0-----:R-:W-:-:S04]  /*3e60*/  UIMAD UR11, UR12, 0x50, UR9 ;  /* 0x000000500c0b78a4 */ /* 0x001fc8000f8e0209 */
[----:B------:R-:W-:-:S09]  /*3e70*/  ULEA UR11, UR5, UR11, 0x3 ;  /* 0x0000000b050b7291 */ /* 0x000fd2000f8e18ff */
[----:B------:R-:W2:Y:S01]  /*3e80*/  LDL.64 R4, [UR11] ;  /* 0x0000000bff047983 */ /* 0x000ea20008100a00 */
[----:B------:R-:W-:Y:S02]  /*3e90*/  USHF.L.U32 UR11, UR12, 0x2, URZ ;  /* 0x000000020c0b7899 */ /* 0x000fe400080006ff */
[----:B------:R-:W-:-:S10]  /*3ea0*/  UIADD3 UR5, UPT, UPT, UR5, 0x1, URZ ;  /* 0x0000000105057890 */ /* 0x000fd4000fffe0ff */
[----:B------:R-:W0:Y:S02]  /*3eb0*/  LDCU UR12, c[0x3][UR11+0x3410] ;  /* 0x00c682000b0c77ac */ /* 0x000e240008000800 */
[----:B0-----:R-:W-:Y:S01]  /*3ec0*/  UISETP.NE.AND UP0, UPT, UR5, UR12, UPT ;  /* 0x0000000c0500728c */ /* 0x001fe2000bf05270 */
[----:B--2---:R-:W-:-:S08]  /*3ed0*/  DADD R2, R4, R2 ;  /* 0x0000000004027229 */ /* 0x004fd00000000002 */
[----:B------:R-:W-:Y:S01]  /*3ee0*/  DADD R40, R2, R40 ;  /* 0x0000000002287229 */ /* 0x000fe20000000028 */
[----:B------:R-:W-:Y:S10]  /*3ef0*/  BRA.U UP0, `(.L_x_103) ;  /* 0xffffffd900347547 */ /* 0x000ff4000b83ffff */
[----:B------:R-:W1:Y:S02]  /*3f00*/  LDCU UR5, c[0x3][UR11+0x410] ;  /* 0x00c082000b0577ac */ /* 0x000e640008000800 */
.L_x_67:
[----:B------:R-:W-:-:S12]  /*3f10*/  USHF.L.U32 UR12, UR4, 0x3, URZ ;  /* 0x00000003040c7899 */ /* 0x000fd800080006ff */
[----:B------:R-:W4:Y:S02]  /*3f20*/  LDCU UR12, c[0x3][UR12+0x3810] ;  /* 0x00c702000c0c77ac */ /* 0x000f240008000800 */
[----:B----4-:R-:W-:-:S12]  /*3f30*/  USHF.L.U32 UR11, UR12, 0x2, URZ ;  /* 0x000000020c0b7899 */ /* 0x010fd800080006ff */
[----:B------:R-:W0:Y:S01]  /*3f40*/  LDCU UR17, c[0x3][UR11+0x410] ;  /* 0x00c082000b1177ac */ /* 0x000e220008000800 */
[----:B------:R-:W3:Y:S01]  /*3f50*/  LDCU UR13, c[0x3][UR11+0x10] ;  /* 0x00c002000b0d77ac */ /* 0x000ee20008000800 */
[----:B01----:R-:W-:Y:S01]  /*3f60*/  UISETP.NE.AND UP0, UPT, UR5, UR17, UPT ;  /* 0x000000110500728c */ /* 0x003fe2000bf05270 */
[----:B---3--:R-:W-:-:S05]  /*3f70*/  IMAD.U32 R0, RZ, RZ, UR13 ;  /* 0x0000000dff007e24 */ /* 0x008fca000f8e00ff */
[----:B------:R-:W-:Y:S02]  /*3f80*/  PLOP3.LUT P0, PT, PT, PT, UP0, 0x80, 0x8 ;  /* 0x000000000008781c */ /* 0x000fe40003f0f008 */
[----:B------:R-:W-:-:S13]  /*3f90*/  ISETP.NE.AND P1, PT, R0, UR5, PT ;  /* 0x0000000500007c0c */ /* 0x000fda000bf25270 */
[----:B------:R-:W-:Y:S05]  /*3fa0*/  @P0 BRA P1, `(.L_x_104) ;  /* 0x0000000000400947 */ /* 0x000fea0000800000 */
[----:B-----5:R-:W-:Y:S02]  /*3fb0*/  DADD R8, RZ, R8 ;  /* 0x00000000ff087229 */ /* 0x020fe40000000008 */
[----:B------:R-:W-:Y:S02]  /*3fc0*/  DADD R10, RZ, R10 ;  /* 0x00000000ff0a7229 */ /* 0x000fe4000000000a */
[----:B------:R-:W-:Y:S02]  /*3fd0*/  DADD R12, RZ, R12 ;  /* 0x00000000ff0c7229 */ /* 0x000fe4000000000c */
[----:B------:R-:W-:Y:S02]  /*3fe0*/  DADD R14, RZ, R14 ;  /* 0x00000000ff0e7229 */ /* 0x000fe4000000000e */
[----:B------:R-:W-:Y:S02]  /*3ff0*/  DADD R8, R8, R16 ;  /* 0x0000000008087229 */ /* 0x000fe40000000010 */
[----:B------:R-:W-:-:S02]  /*4000*/  DADD R10, R10, R18 ;  /* 0x000000000a0a7229 */ /* 0x000fc40000000012 */
[----:B------:R-:W-:Y:S02]  /*4010*/  DADD R12, R12, R20 ;  /* 0x000000000c0c7229 */ /* 0x000fe40000000014 */
[----:B------:R-:W-:Y:S02]  /*4020*/  DADD R14, R14, R22 ;  /* 0x000000000e0e7229 */ /* 0x000fe40000000016 */
[----:B------:R-:W-:Y:S02]  /*4030*/  DADD R8, R8, R24 ;  /* 0x0000000008087229 */ /* 0x000fe40000000018 */
[----:B------:R-:W-:Y:S02]  /*4040*/  DADD R10, R10, R26 ;  /* 0x000000000a0a7229 */ /* 0x000fe4000000001a */
[----:B------:R-:W-:Y:S02]  /*4050*/  DADD R12, R12, R28 ;  /* 0x000000000c0c7229 */ /* 0x000fe4000000001c */
[----:B--2---:R-:W-:-:S02]  /*4060*/  DADD R4, R14, R30 ;  /* 0x000000000e047229 */ /* 0x004fc4000000001e */
[----:B------:R-:W-:Y:S02]  /*4070*/  DADD R2, R8, R32 ;  /* 0x0000000008027229 */ /* 0x000fe40000000020 */
[----:B------:R-:W-:Y:S02]  /*4080*/  DADD R22, R10, R34 ;  /* 0x000000000a167229 */ /* 0x000fe40000000022 */
[----:B------:R-:W-:Y:S01]  /*4090*/  DADD R30, R12, R36 ;  /* 0x000000000c1e7229 */ /* 0x000fe20000000024 */
[----:B------:R-:W-:Y:S10]  /*40a0*/  BRA `(.L_x_105) ;  /* 0x00000000003c7947 */ /* 0x000ff40003800000 */
.L_x_104:
        /* <DEDUP_REMOVED lines=14> */
[----:B------:R-:W-:-:S11]  /*4190*/  DADD R30, R24, R30 ;  /* 0x00000000181e7229 */ /* 0x000fd6000000001e */
.L_x_105:
[----:B------:R-:W-:Y:S01]  /*41a0*/  DSETP.MAX.AND P0, P1, RZ, R2, PT ;  /* 0x00000002ff00722a */ /* 0x000fe2000390f000 */
[----:B------:R-:W-:Y:S01]  /*41b0*/  IMAD.MOV.U32 R0, RZ, RZ, RZ ;  /* 0x000000ffff007224 */ /* 0x000fe200078e00ff */
[----:B------:R-:W-:Y:S01]  /*41c0*/  MOV R6, RZ ;  /* 0x000000ff00067202 */ /* 0x000fe20000000f00 */
[----:B------:R-:W-:Y:S01]  /*41d0*/  IMAD.MOV.U32 R9, RZ, RZ, R3 ;  /* 0x000000ffff097224 */ /* 0x000fe200078e0003 */
[----:B------:R-:W-:Y:S01]  /*41e0*/  DADD R38, R4, R38 ;  /* 0x0000000004267229 */ /* 0x000fe20000000026 */
[----:B------:R-:W-:Y:S01]  /*41f0*/  IMAD.MOV.U32 R7, RZ, RZ, R2 ;  /* 0x000000ffff077224 */ /* 0x000fe200078e0002 */
[----:B------:R-:W-:Y:S01]  /*4200*/  BSSY.RECONVERGENT B0, `(.L_x_106) ;  /* 0x0000062000007945 */ /* 0x000fe20003800200 */
[----:B------:R-:W-:Y:S02]  /*4210*/  MOV R19, 0xfffffc01 ;  /* 0xfffffc0100137802 */ /* 0x000fe40000000f00 */
[----:B------:R-:W-:Y:S02]  /*4220*/  FSEL R11, R0, R9, P0 ;  /* 0x00000009000b7208 */ /* 0x000fe40000000000 */
[----:B------:R-:W-:-:S03]  /*4230*/  SEL R6, R6, R7, P0 ;  /* 0x0000000706067207 */ /* 0x000fc60000000000 */
[----:B------:R-:W-:-:S05]  /*4240*/  @P1 LOP3.LUT R11, R9, 0x80000, RZ, 0xfc, !PT ;  /* 0x00080000090b1812 */ /* 0x000fca00078efcff */
[----:B------:R-:W-:-:S06]  /*4250*/  IMAD.MOV.U32 R7, RZ, RZ, R11 ;  /* 0x000000ffff077224 */ /* 0x000fcc00078e000b */
        /* <DEDUP_REMOVED lines=9> */
[----:B------:R-:W-:Y:S01]  /*42f0*/  ISETP.GT.AND P1, PT, R17, 0xfffff, PT ;  /* 0x000fffff1100780c */ /* 0x000fe20003f24270 */
[----:B------:R-:W-:Y:S01]  /*4300*/  IMAD.MOV.U32 R0, RZ, RZ, R17 ;  /* 0x000000ffff007224 */ /* 0x000fe200078e0011 */
[----:B------:R-:W-:Y:S01]  /*4310*/  MOV R5, R17 ;  /* 0x0000001100057202 */ /* 0x000fe20000000f00 */
[----:B------:R-:W-:-:S10]  /*4320*/  IMAD.MOV.U32 R4, RZ, RZ, R16 ;  /* 0x000000ffff047224 */ /* 0x000fd400078e0010 */
[----:B------:R-:W-:Y:S01]  /*4330*/  @!P1 DMUL R4, R16, 1.80143985094819840000e+16 ;  /* 0x4350000010049828 */ /* 0x000fe20000000000 */
[----:B------:R-:W-:-:S09]  /*4340*/  @!P1 IMAD.MOV.U32 R19, RZ, RZ, -0x435 ;  /* 0xfffffbcbff139424 */ /* 0x000fd200078e00ff */
[----:B------:R-:W-:-:S04]  /*4350*/  @!P1 IMAD.MOV.U32 R0, RZ, RZ, R5 ;  /* 0x000000ffff009224 */ /* 0x000fc800078e0005 */
[----:B------:R-:W-:-:S05]  /*4360*/  VIADD R6, R0, 0xffffffff ;  /* 0xffffffff00067836 */ /* 0x000fca0000000000 */
[----:B------:R-:W-:Y:S01]  /*4370*/  ISETP.GT.U32.AND P0, PT, R6, 0x7feffffe, PT ;  /* 0x7feffffe0600780c */ /* 0x000fe20003f04070 */
[----:B------:R-:W-:Y:S02]  /*4380*/  IMAD.MOV.U32 R6, RZ, RZ, R16 ;  /* 0x000000ffff067224 */ /* 0x000fe400078e0010 */
[----:B------:R-:W-:-:S10]  /*4390*/  @!P1 IMAD.MOV.U32 R6, RZ, RZ, R4 ;  /* 0x000000ffff069224 */ /* 0x000fd400078e0004 */
[----:B------:R-:W-:Y:S05]  /*43a0*/  @P0 BRA `(.L_x_107) ;  /* 0x0000000400040947 */ /* 0x000fea0003800000 */
[----:B------:R-:W-:Y:S01]  /*43b0*/  LOP3.LUT R4, R0, 0xfffff, RZ, 0xc0, !PT ;  /* 0x000fffff00047812 */ /* 0x000fe200078ec0ff */
[----:B------:R-:W-:Y:S01]  /*43c0*/  IMAD.MOV.U32 R10, RZ, RZ, RZ ;  /* 0x000000ffff0a7224 */ /* 0x000fe200078e00ff */
[----:B------:R-:W-:Y:S01]  /*43d0*/  MOV R14, 0x8b7a8b04 ;  /* 0x8b7a8b04000e7802 */ /* 0x000fe20000000f00 */
[----:B------:R-:W-:Y:S01]  /*43e0*/  IMAD.MOV.U32 R15, RZ, RZ, 0x3ed0ee25 ;  /* 0x3ed0ee25ff0f7424 */ /* 0x000fe200078e00ff */
[----:B------:R-:W-:Y:S01]  /*43f0*/  LOP3.LUT R5, R4, 0x3ff00000, RZ, 0xfc, !PT ;  /* 0x3ff0000004057812 */ /* 0x000fe200078efcff */
[----:B------:R-:W-:Y:S01]  /*4400*/  UMOV UR18, 0x3ae80f1e ;  /* 0x3ae80f1e00127882 */ /* 0x000fe20000000000 */
[----:B------:R-:W-:Y:S01]  /*4410*/  MOV R4, R6 ;  /* 0x0000000600047202 */ /* 0x000fe20000000f00 */
[----:B------:R-:W-:Y:S01]  /*4420*/  UMOV UR19, 0x3eb1380b ;  /* 0x3eb1380b00137882 */ /* 0x000fe20000000000 */
[----:B------:R-:W-:Y:S01]  /*4430*/  ISETP.GE.U32.AND P0, PT, R5, 0x3ff6a09f, PT ;  /* 0x3ff6a09f0500780c */ /* 0x000fe20003f06070 */
[----:B------:R-:W-:Y:S01]  /*4440*/  UMOV UR20, 0x80000000 ;  /* 0x8000000000147882 */ /* 0x000fe20000000000 */
[----:B------:R-:W-:Y:S01]  /*4450*/  LEA.HI R19, R0, R19, RZ, 0xc ;  /* 0x0000001300137211 */ /* 0x000fe200078f60ff */
[----:B------:R-:W-:-:S10]  /*4460*/  UMOV UR21, 0x43300000 ;  /* 0x4330000000157882 */ /* 0x000fd40000000000 */
[----:B------:R-:W-:Y:S02]  /*4470*/  @P0 VIADD R7, R5, 0xfff00000 ;  /* 0xfff0000005070836 */ /* 0x000fe40000000000 */
[----:B------:R-:W-:Y:S02]  /*4480*/  @P0 VIADD R19, R19, 0x1 ;  /* 0x0000000113130836 */ /* 0x000fe40000000000 */
[----:B------:R-:W-:-:S03]  /*4490*/  @P0 IMAD.MOV.U32 R5, RZ, RZ, R7 ;  /* 0x000000ffff050224 */ /* 0x000fc600078e0007 */
[----:B------:R-:W-:Y:S01]  /*44a0*/  LOP3.LUT R18, R19, 0x80000000, RZ, 0x3c, !PT ;  /* 0x8000000013127812 */ /* 0x000fe200078e3cff */
[----:B------:R-:W-:Y:S02]  /*44b0*/  IMAD.MOV.U32 R19, RZ, RZ, 0x43300000 ;  /* 0x43300000ff137424 */ /* 0x000fe400078e00ff */
[----:B------:R-:W-:-:S04]  /*44c0*/  DADD R8, R4, 1 ;  /* 0x3ff0000004087429 */ /* 0x000fc80000000000 */
[----:B------:R-:W-:Y:S01]  /*44d0*/  DADD R18, R18, -UR20 ;  /* 0x8000001412127e29 */ /* 0x000fe20008000000 */
[----:B------:R-:W-:Y:S01]  /*44e0*/  UMOV UR20, 0xfefa39ef ;  /* 0xfefa39ef00147882 */ /* 0x000fe20000000000 */
[----:B------:R-:W0:Y:S01]  /*44f0*/  MUFU.RCP64H R11, R9 ;  /* 0x00000009000b7308 */ /* 0x000e220000001800 */
[----:B------:R-:W-:Y:S01]  /*4500*/  UMOV UR21, 0x3fe62e42 ;  /* 0x3fe62e4200157882 */ /* 0x000fe20000000000 */
[----:B0-----:R-:W-:-:S08]  /*4510*/  DFMA R6, -R8, R10, 1 ;  /* 0x3ff000000806742b */ /* 0x001fd0000000010a */
[----:B------:R-:W-:Y:S02]  /*4520*/  DFMA R12, R6, R6, R6 ;  /* 0x00000006060c722b */ /* 0x000fe40000000006 */
[----:B------:R-:W-:-:S06]  /*4530*/  DADD R6, R4, -1 ;  /* 0xbff0000004067429 */ /* 0x000fcc0000000000 */
[----:B------:R-:W-:-:S08]  /*4540*/  DFMA R12, R10, R12, R10 ;  /* 0x0000000c0a0c722b */ /* 0x000fd0000000000a */
[----:B------:R-:W-:-:S08]  /*4550*/  DMUL R4, R6, R12 ;  /* 0x0000000c06047228 */ /* 0x000fd00000000000 */
[----:B------:R-:W-:-:S08]  /*4560*/  DFMA R4, R6, R12, R4 ;  /* 0x0000000c0604722b */ /* 0x000fd00000000004 */
[----:B------:R-:W-:-:S08]  /*4570*/  DMUL R10, R4, R4 ;  /* 0x00000004040a7228 */ /* 0x000fd00000000000 */
[----:B------:R-:W-:Y:S01]  /*4580*/  DFMA R8, R10, UR18, R14 ;  /* 0x000000120a087c2b */ /* 0x000fe2000800000e */
[----:B------:R-:W-:Y:S01]  /*4590*/  UMOV UR18, 0x9f02676f ;  /* 0x9f02676f00127882 */ /* 0x000fe20000000000 */
[----:B------:R-:W-:Y:S01]  /*45a0*/  UMOV UR19, 0x3ef3b266 ;  /* 0x3ef3b26600137882 */ /* 0x000fe20000000000 */
[----:B------:R-:W-:-:S05]  /*45b0*/  DADD R14, R6, -R4 ;  /* 0x00000000060e7229 */ /* 0x000fca0000000804 */
[----:B------:R-:W-:Y:S01]  /*45c0*/  DFMA R8, R10, R8, UR18 ;  /* 0x000000120a087e2b */ /* 0x000fe20008000008 */
[----:B------:R-:W-:Y:S01]  /*45d0*/  UMOV UR18, 0xa9ab0956 ;  /* 0xa9ab095600127882 */ /* 0x000fe20000000000 */
[----:B------:R-:W-:Y:S01]  /*45e0*/  UMOV UR19, 0x3f1745cb ;  /* 0x3f1745cb00137882 */ /* 0x000fe20000000000 */
[----:B------:R-:W-:-:S05]  /*45f0*/  DADD R14, R14, R14 ;  /* 0x000000000e0e7229 */ /* 0x000fca000000000e */
[----:B------:R-:W-:Y:S01]  /*4600*/  DFMA R8, R10, R8, UR18 ;  /* 0x000000120a087e2b */ /* 0x000fe20008000008 */
[----:B------:R-:W-:Y:S01]  /*4610*/  UMOV UR18, 0x2d1b5154 ;  /* 0x2d1b515400127882 */ /* 0x000fe20000000000 */
[----:B------:R-:W-:Y:S01]  /*4620*/  UMOV UR19, 0x3f3c71c7 ;  /* 0x3f3c71c700137882 */ /* 0x000fe20000000000 */
[----:B------:R-:W-:Y:S02]  /*4630*/  DFMA R14, R6, -R4, R14 ;  /* 0x80000004060e722b */ /* 0x000fe4000000000e */
        /* <DEDUP_REMOVED lines=24> */
.L_x_107:
[----:B------:R-:W-:Y:S01]  /*47c0*/  MOV R6, 0x0 ;  /* 0x0000000000067802 */ /* 0x000fe20000000f00 */
[----:B------:R-:W-:Y:S01]  /*47d0*/  IMAD.MOV.U32 R7, RZ, RZ, 0x7ff00000 ;  /* 0x7ff00000ff077424 */ /* 0x000fe200078e00ff */
[----:B------:R-:W-:-:S05]  /*47e0*/  LOP3.LUT P0, RZ, R5, 0x7fffffff, RZ, 0xc0, !PT ;  /* 0x7fffffff05ff7812 */ /* 0x000fca000780c0ff */
[----:B------:R-:W-:-:S10]  /*47f0*/  DFMA R6, R4, R6, +INF ;  /* 0x7ff000000406742b */ /* 0x000fd40000000006 */
[----:B------:R-:W-:Y:S02]  /*4800*/  FSEL R6, R6, RZ, P0 ;  /* 0x000000ff06067208 */ /* 0x000fe40000000000 */
[----:B------:R-:W-:-:S07]  /*4810*/  FSEL R7, R7, -QNAN , P0 ;  /* 0xfff0000007077808 */ /* 0x000fce0000000000 */
.L_x_108:
[----:B------:R-:W-:Y:S05]  /*4820*/  BSYNC.RECONVERGENT B0 ;  /* 0x0000000000007941 */ /* 0x000fea0003800200 */
.L_x_106:
[----:B------:R-:W0:Y:S01]  /*4830*/  LDCU UR13, c[0x3][UR11+0x3410] ;  /* 0x00c682000b0d77ac */ /* 0x000e220008000800 */
[----:B------:R-:W-:Y:S01]  /*4840*/  DADD R40, R6, R40 ;  /* 0x0000000006287229 */ /* 0x000fe20000000028 */
[----:B0-----:R-:W-:-:S09]  /*4850*/  UISETP.GE.AND UP0, UPT, UR13, 0x1, UPT ;  /* 0x000000010d00788c */ /* 0x001fd2000bf06270 */
[----:B------:R-:W-:Y:S05]  /*4860*/  BRA.U !UP0, `(.L_x_109) ;  /* 0x0000000508d07547 */ /* 0x000fea000b800000 */
[----:B------:R-:W-:Y:S02]  /*4870*/  UMOV UR5, 0x3814 ;  /* 0x0000381400057882 */ /* 0x000fe40000000000 */
[----:B------:R-:W-:-:S12]  /*4880*/  ULEA UR5, UR4, UR5, 0x3 ;  /* 0x0000000504057291 */ /* 0x000fd8000f8e18ff */
[----:B------:R-:W0:Y:S01]  /*4890*/  LDCU UR18, c[0x3][UR5] ;  /* 0x00c00000051277ac */ /* 0x000e220008000800 */
[----:B------:R-:W-:Y:S02]  /*48a0*/  UMOV UR5, 0xc10 ;  /* 0x00000c1000057882 */ /* 0x000fe40000000000 */
[----:B------:R-:W-:-:S03]  /*48b0*/  UIMAD UR17, UR12, 0x28, UR5 ;  /* 0x000000280c1178a4 */ /* 0x000fc6000f8e0205 */
[----:B------:R-:W-:-:S09]  /*48c0*/  UMOV UR5, URZ ;  /* 0x000000ff00057c82 */ /* 0x000fd20008000000 */
.L_x_111:
[----:B------:R-:W-:-:S12]  /*48d0*/  ULEA UR11, UR5, UR17, 0x2 ;  /* 0x00000011050b7291 */ /* 0x000fd8000f8e10ff */
[----:B------:R-:W0:Y:S02]  /*48e0*/  LDCU UR11, c[0x3][UR11] ;  /* 0x00c000000b0b77ac */ /* 0x000e240008000800 */
[----:B0-----:R-:W-:-:S09]  /*48f0*/  UISETP.NE.AND UP0, UPT, UR11, UR18, UPT ;  /* 0x000000120b00728c */ /* 0x001fd2000bf05270 */
[----:B------:R-:W-:Y:S05]  /*4900*/  BRA.U !UP0, `(.L_x_110) ;  /* 0x0000000108107547 */ /* 0x000fea000b800000 */
[----:B------:R-:W-:-:S04]  /*4910*/  UIADD3 UR5, UPT, UPT, UR5, 0x1, URZ ;  /* 0x0000000105057890 */ /* 0x000fc8000fffe0ff */
[----:B------:R-:W-:-:S09]  /*4920*/  UISETP.GE.AND UP0, UPT, UR5, UR13, UPT ;  /* 0x0000000d0500728c */ /* 0x000fd2000bf06270 */
[----:B------:R-:W-:Y:S05]  /*4930*/  BRA.U !UP0, `(.L_x_111) ;  /* 0xfffffffd08e47547 */ /* 0x000fea000b83ffff */
[----:B------:R-:W-:Y:S05]  /*4940*/  BRA `(.L_x_109) ;  /* 0x0000000400987947 */ /* 0x000fea0003800000 */
.L_x_110:
[----:B------:R-:W0:Y:S01]  /*4950*/  MUFU.RCP64H R5, R17 ;  /* 0x0000001100057308 */ /* 0x000e220000001800 */
[----:B------:R-:W-:Y:S01]  /*4960*/  IMAD.MOV.U32 R4, RZ, RZ, 0x1 ;  /* 0x00000001ff047424 */ /* 0x000fe200078e00ff */
[----:B------:R-:W-:Y:S01]  /*4970*/  FSETP.GEU.AND P1, PT, |R3|, 6.5827683646048100446e-37, PT ;  /* 0x036000000300780b */ /* 0x000fe20003f2e200 */
[----:B------:R-:W-:Y:S01]  /*4980*/  UIMAD UR11, UR12, 0x140, UR6 ;  /* 0x000001400c0b78a4 */ /* 0x000fe2000f8e0206 */
[----:B------:R-:W-:Y:S03]  /*4990*/  BSSY.RECONVERGENT B1, `(.L_x_112) ;  /* 0x0000014000017945 */ /* 0x000fe60003800200 */
[----:B------:R-:W-:Y:S01]  /*49a0*/  ULEA UR11, UR5, UR11, 0x5 ;  /* 0x0000000b050b7291 */ /* 0x000fe2000f8e28ff */
        /* <DEDUP_REMOVED lines=14> */
[----:B------:R-:W-:-:S07]  /*4a90*/  MOV R0, 0x4ab0 ;  /* 0x00004ab000007802 */ /* 0x000fce0000000f00 */
[----:B------:R-:W-:Y:S05]  /*4aa0*/  CALL.REL.NOINC `($__internal_0_$__cuda_sm20_div_rn_f64_full) ;  /* 0x0000010000a07944 */ /* 0x000fea0003c00000 */
[----:B------:R-:W-:Y:S01]  /*4ab0*/  IMAD.MOV.U32 R8, RZ, RZ, R2 ;  /* 0x000000ffff087224 */ /* 0x000fe200078e0002 */
[----:B------:R-:W-:-:S07]  /*4ac0*/  MOV R9, R3 ;  /* 0x0000000300097202 */ /* 0x000fce0000000f00 */
.L_x_113:
[----:B------:R-:W-:Y:S05]  /*4ad0*/  BSYNC.RECONVERGENT B1 ;  /* 0x0000000000017941 */ /* 0x000fea0003800200 */
.L_x_112:
        /* <DEDUP_REMOVED lines=21> */
[----:B------:R-:W-:Y:S01]  /*4c30*/  MOV R10, R2 ;  /* 0x00000002000a7202 */ /* 0x000fe20000000f00 */
[----:B------:R-:W-:-:S07]  /*4c40*/  IMAD.MOV.U32 R11, RZ, RZ, R3 ;  /* 0x000000ffff0b7224 */ /* 0x000fce00078e0003 */
.L_x_115:
[----:B------:R-:W-:Y:S05]  /*4c50*/  BSYNC.RECONVERGENT B1 ;  /* 0x0000000000017941 */ /* 0x000fea0003800200 */
.L_x_114:
[----:B------:R-:W0:Y:S01]  /*4c60*/  MUFU.RCP64H R3, R17 ;  /* 0x0000001100037308 */ /* 0x000e220000001800 */
[----:B------:R-:W-:Y:S01]  /*4c70*/  IMAD.MOV.U32 R2, RZ, RZ, 0x1 ;  /* 0x00000001ff027424 */ /* 0x000fe200078e00ff */
[----:B------:R1:W-:Y:S01]  /*4c80*/  STL.128 [UR11], R8 ;  /* 0x00000008ff007987 */ /* 0x0003e20008100c0b */
[----:B------:R-:W-:Y:S01]  /*4c90*/  FSETP.GEU.AND P1, PT, |R31|, 6.5827683646048100446e-37, PT ;  /* 0x036000001f00780b */ /* 0x000fe20003f2e200 */
[----:B------:R-:W-:Y:S03]  /*4ca0*/  BSSY.RECONVERGENT B1, `(.L_x_116) ;  /* 0x0000014000017945 */ /* 0x000fe60003800200 */
        /* <DEDUP_REMOVED lines=10> */
[----:B-1----:R-:W-:Y:S05]  /*4d50*/  @P0 BRA P1, `(.L_x_117) ;  /* 0x0000000000200947 */ /* 0x002fea0000800000 */
[----:B------:R-:W-:Y:S01]  /*4d60*/  MOV R2, R30 ;  /* 0x0000001e00027202 */ /* 0x000fe20000000f00 */
[----:B------:R-:W-:Y:S01]  /*4d70*/  IMAD.MOV.U32 R5, RZ, RZ, R31 ;  /* 0x000000ffff057224 */ /* 0x000fe200078e001f */
[----:B------:R-:W-:Y:S01]  /*4d80*/  MOV R3, R17 ;  /* 0x0000001100037202 */ /* 0x000fe20000000f00 */
[----:B------:R-:W-:Y:S01]  /*4d90*/  IMAD.MOV.U32 R4, RZ, RZ, R16 ;  /* 0x000000ffff047224 */ /* 0x000fe200078e0010 */
[----:B------:R-:W-:-:S07]  /*4da0*/  MOV R0, 0x4dc0 ;  /* 0x00004dc000007802 */ /* 0x000fce0000000f00 */
[----:B------:R-:W-:Y:S05]  /*4db0*/  CALL.REL.NOINC `($__internal_0_$__cuda_sm20_div_rn_f64_full) ;  /* 0x000000fc00dc7944 */ /* 0x000fea0003c00000 */
[----:B------:R-:W-:Y:S02]  /*4dc0*/  IMAD.MOV.U32 R12, RZ, RZ, R2 ;  /* 0x000000ffff0c7224 */ /* 0x000fe400078e0002 */
[----:B------:R-:W-:-:S07]  /*4dd0*/  IMAD.MOV.U32 R13, RZ, RZ, R3 ;  /* 0x000000ffff0d7224 */ /* 0x000fce00078e0003 */
.L_x_117:
[----:B------:R-:W-:Y:S05]  /*4de0*/  BSYNC.RECONVERGENT B1 ;  /* 0x0000000000017941 */ /* 0x000fea0003800200 */
.L_x_116:
[----:B------:R-:W0:Y:S01]  /*4df0*/  MUFU.RCP64H R3, R17 ;  /* 0x0000001100037308 */ /* 0x000e220000001800 */
[----:B------:R-:W-:Y:S01]  /*4e00*/  MOV R2, 0x1 ;  /* 0x0000000100027802 */ /* 0x000fe20000000f00 */
[----:B------:R-:W-:Y:S01]  /*4e10*/  BSSY.RECONVERGENT B1, `(.L_x_118) ;  /* 0x0000015000017945 */ /* 0x000fe20003800200 */
[----:B------:R-:W-:-:S04]  /*4e20*/  FSETP.GEU.AND P1, PT, |R39|, 6.5827683646048100446e-37, PT ;  /* 0x036000002700780b */ /* 0x000fc80003f2e200 */
        /* <DEDUP_REMOVED lines=17> */
[----:B------:R-:W-:Y:S01]  /*4f40*/  IMAD.MOV.U32 R14, RZ, RZ, R2 ;  /* 0x000000ffff0e7224 */ /* 0x000fe200078e0002 */
[----:B------:R-:W-:-:S07]  /*4f50*/  MOV R15, R3 ;  /* 0x00000003000f7202 */ /* 0x000fce0000000f00 */
.L_x_119:
[----:B------:R-:W-:Y:S05]  /*4f60*/  BSYNC.RECONVERGENT B1 ;  /* 0x0000000000017941 */ /* 0x000fea0003800200 */
.L_x_118:
[----:B------:R-:W-:Y:S01]  /*4f70*/  UIMAD UR12, UR12, 0x50, UR9 ;  /* 0x000000500c0c78a4 */ /* 0x000fe2000f8e0209 */
[----:B------:R0:W-:Y:S03]  /*4f80*/  STL.128 [UR11+0x10], R12 ;  /* 0x0000100cff007987 */ /* 0x0001e60008100c0b */
[----:B------:R-:W-:-:S09]  /*4f90*/  ULEA UR12, UR5, UR12, 0x3 ;  /* 0x0000000c050c7291 */ /* 0x000fd2000f8e18ff */
[----:B------:R0:W-:Y:S03]  /*4fa0*/  STL.64 [UR12], R40 ;  /* 0x00000028ff007987 */ /* 0x0001e60008100a0c */
.L_x_109:
[----:B------:R-:W1:Y:S01]  /*4fb0*/  LDCU UR5, c[0x3][0x4010] ;  /* 0x00c80200ff0577ac */ /* 0x000e620008000800 */
[----:B------:R-:W-:-:S04]  /*4fc0*/  UIADD3 UR4, UPT, UPT, UR4, 0x1, URZ ;  /* 0x0000000104047890 */ /* 0x000fc8000fffe0ff */
[----:B-1----:R-:W-:-:S09]  /*4fd0*/  UISETP.NE.AND UP0, UPT, UR4, UR5, UPT ;  /* 0x000000050400728c */ /* 0x002fd2000bf05270 */
[----:B------:R-:W-:Y:S05]  /*4fe0*/  BRA.U UP0, `(.L_x_120) ;  /* 0xffffffc500987547 */ /* 0x000fea000b83ffff */
.L_x_66:
[----:B------:R-:W5:Y:S02]  /*4ff0*/  LDCU UR4, c[0x3][0x4814] ;  /* 0x00c90280ff0477ac */ /* 0x000f640008000800 */
[----:B-----5:R-:W-:-:S09]  /*5000*/  UISETP.GE.AND UP0, UPT, UR4, 0x1, UPT ;  /* 0x000000010400788c */ /* 0x020fd2000bf06270 */
[----:B------:R-:W-:Y:S05]  /*5010*/  BRA.U !UP0, `(.L_x_121) ;  /* 0x0000006108107547 */ /* 0x000fea000b800000 */
[----:B------:R-:W-:-:S05]  /*5020*/  UMOV UR4, URZ ;  /* 0x000000ff00047c82 */ /* 0x000fca0008000000 */
.L_x_209:
[----:B------:R-:W-:Y:S02]  /*5030*/  UMOV UR5, 0x4014 ;  /* 0x0000401400057882 */ /* 0x000fe40000000000 */
[----:B------:R-:W-:-:S12]  /*5040*/  ULEA UR5, UR4, UR5, 0x3 ;  /* 0x0000000504057291 */ /* 0x000fd8000f8e18ff */
[----:B------:R-:W0:Y:S02]  /*5050*/  LDCU UR12, c[0x3][UR5] ;  /* 0x00c00000050c77ac */ /* 0x000e240008000800 */
[----:B0-----:R-:W-:-:S09]  /*5060*/  ULEA UR5, UR12, UR8, 0x7 ;  /* 0x000000080c057291 */ /* 0x001fd2000f8e38ff */
        /* <DEDUP_REMOVED lines=8> */
[----:B------:R-:W-:Y:S01]  /*50f0*/  USHF.L.U32 UR5, UR12, 0x2, URZ ;  /* 0x000000020c057899 */ /* 0x000fe200080006ff */
[----:B------:R-:W-:-:S11]  /*5100*/  CS2R R40, SRZ ;  /* 0x0000000000287805 */ /* 0x000fd6000001ff00 */
[----:B------:R-:W0:Y:S02]  /*5110*/  LDCU UR11, c[0x3][UR5+0x810] ;  /* 0x00c10200050b77ac */ /* 0x000e240008000800 */
[----:B0-----:R-:W-:-:S09]  /*5120*/  UISETP.GE.AND UP0, UPT, UR11, URZ, UPT ;  /* 0x000000ff0b00728c */ /* 0x001fd2000bf06270 */
[----:B------:R-:W-:Y:S05]  /*5130*/  BRA.U !UP0, `(.L_x_122) ;  /* 0x0000002508a47547 */ /* 0x000fea000b800000 */
[----:B------:R-:W-:-:S09]  /*5140*/  ULEA UR13, UR12, UR7, 0x5 ;  /* 0x000000070c0d7291 */ /* 0x000fd2000f8e28ff */
[----:B--2---:R-:W2:Y:S04]  /*5150*/  LDL.128 R4, [UR13] ;  /* 0x0000000dff047983 */ /* 0x004ea80008100c00 */
[----:B------:R-:W4:Y:S01]  /*5160*/  LDL.128 R40, [UR13+0x10] ;  /* 0x0000100dff287983 */ /* 0x000f220008100c00 */
[----:B------:R-:W-:Y:S01]  /*5170*/  USHF.L.U32 UR11, UR11, 0x2, URZ ;  /* 0x000000020b0b7899 */ /* 0x000fe200080006ff */
[----:B---3--:R-:W-:Y:S01]  /*5180*/  IMAD.MOV.U32 R0, RZ, RZ, RZ ;  /* 0x000000ffff007224 */ /* 0x008fe200078e00ff */
[----:B------:R-:W0:Y:S01]  /*5190*/  LDCU UR5, c[0x3][UR5+0x410] ;  /* 0x00c08200050577ac */ /* 0x000e220008000800 */
[----:B------:R-:W-:Y:S09]  /*51a0*/  BSSY.RECONVERGENT B0, `(.L_x_123) ;  /* 0x00000cf000007945 */ /* 0x000ff20003800200 */
[----:B------:R-:W0:Y:S01]  /*51b0*/  LDCU UR13, c[0x3][UR11+0x410] ;  /* 0x00c082000b0d77ac */ /* 0x000e220008000800 */
[----:B------:R-:W1:Y:S01]  /*51c0*/  LDCU UR11, c[0x3][UR11+0x10] ;  /* 0x00c002000b0b77ac */ /* 0x000e620008000800 */
[----:B0-----:R-:W-:-:S04]  /*51d0*/  UISETP.NE.AND UP0, UPT, UR5, UR13, UPT ;  /* 0x0000000d0500728c */ /* 0x001fc8000bf05270 */
[----:B-1----:R-:W-:-:S06]  /*51e0*/  UISETP.EQ.OR UP0, UPT, UR5, UR11, !UP0 ;  /* 0x0000000b0500728c */ /* 0x002fcc000c702670 */
[----:B------:R-:W-:Y:S01]  /*51f0*/  PLOP3.LUT P0, PT, PT, PT, UP0, 0x80, 0x8 ;  /* 0x000000000008781c */ /* 0x000fe20003f0f008 */
[----:B--2--5:R-:W-:-:S12]  /*5200*/  DMUL R56, R8, R4 ;  /* 0x0000000408387228 */ /* 0x024fd80000000000 */
[----:B------:R-:W-:Y:S01]  /*5210*/  @!P0 IMAD.MOV.U32 R2, RZ, RZ, R4 ;  /* 0x000000ffff028224 */ /* 0x000fe200078e0004 */
[----:B------:R-:W-:Y:S01]  /*5220*/  @P0 MOV R2, R6 ;  /* 0x0000000600020202 */ /* 0x000fe20000000f00 */
[----:B------:R-:W-:Y:S01]  /*5230*/  @!P0 IMAD.MOV.U32 R3, RZ, RZ, R5 ;  /* 0x000000ffff038224 */ /* 0x000fe200078e0005 */
[----:B------:R-:W-:Y:S01]  /*5240*/  DMUL R18, R18, R6 ;  /* 0x0000000612127228 */ /* 0x000fe20000000000 */
[----:B------:R-:W-:Y:S01]  /*5250*/  @P0 IMAD.MOV.U32 R3, RZ, RZ, R7 ;  /* 0x000000ffff030224 */ /* 0x000fe200078e0007 */
[----:B----4-:R-:W-:Y:S01]  /*5260*/  DMUL R28, R28, R40 ;  /* 0x000000281c1c7228 */ /* 0x010fe20000000000 */
[----:B------:R-:W-:Y:S01]  /*5270*/  IMAD.MOV.U32 R8, RZ, RZ, RZ ;  /* 0x000000ffff087224 */ /* 0x000fe200078e00ff */
[----:B------:R-:W-:Y:S01]  /*5280*/  DSETP.MAX.AND P1, P2, RZ, R56, PT ;  /* 0x00000038ff00722a */ /* 0x000fe20003a2f000 */
[----:B------:R-:W-:Y:S02]  /*5290*/  MOV R9, R57 ;  /* 0x0000003900097202 */ /* 0x000fe40000000f00 */
[----:B------:R-:W-:Y:S01]  /*52a0*/  DMUL R10, R10, R2 ;  /* 0x000000020a0a7228 */ /* 0x000fe20000000000 */
[----:B------:R-:W-:-:S02]  /*52b0*/  IMAD.MOV.U32 R3, RZ, RZ, R56 ;  /* 0x000000ffff037224 */ /* 0x000fc400078e0038 */
[----:B------:R-:W-:Y:S02]  /*52c0*/  FSEL R45, R0, R9, P1 ;  /* 0x00000009002d7208 */ /* 0x000fe40000800000 */
[----:B------:R-:W-:Y:S01]  /*52d0*/  @!P0 MOV R2, R4 ;  /* 0x0000000400028202 */ /* 0x000fe20000000f00 */
[----:B------:R-:W-:Y:S01]  /*52e0*/  @P0 IMAD.MOV.U32 R2, RZ, RZ, R40 ;  /* 0x000000ffff020224 */ /* 0x000fe200078e0028 */
[----:B------:R-:W-:Y:S01]  /*52f0*/  SEL R8, R8, R3, P1 ;  /* 0x0000000308087207 */ /* 0x000fe20000800000 */
[----:B------:R-:W-:Y:S01]  /*5300*/  @!P0 IMAD.MOV.U32 R3, RZ, RZ, R5 ;  /* 0x000000ffff038224 */ /* 0x000fe200078e0005 */
[----:B------:R-:W-:Y:S02]  /*5310*/  @P0 MOV R3, R41 ;  /* 0x0000002900030202 */ /* 0x000fe40000000f00 */
[----:B------:R-:W-:-:S04]  /*5320*/  @P2 LOP3.LUT R45, R9, 0x80000, RZ, 0xfc, !PT ;  /* 0x00080000092d2812 */ /* 0x000fc800078efcff */
[----:B------:R-:W-:Y:S01]  /*5330*/  DMUL R12, R12, R2 ;  /* 0x000000020c0c7228 */ /* 0x000fe20000000000 */
[----:B------:R-:W-:Y:S01]  /*5340*/  IMAD.MOV.U32 R9, RZ, RZ, R45 ;  /* 0x000000ffff097224 */ /* 0x000fe200078e002d */
[----:B------:R-:W-:Y:S01]  /*5350*/  @!P0 MOV R3, R5 ;  /* 0x0000000500038202 */ /* 0x000fe20000000f00 */
[----:B------:R-:W-:Y:S02]  /*5360*/  @!P0 IMAD.MOV.U32 R2, RZ, RZ, R4 ;  /* 0x000000ffff028224 */ /* 0x000fe400078e0004 */
[----:B------:R-:W-:Y:S02]  /*5370*/  @P0 IMAD.MOV.U32 R2, RZ, RZ, R42 ;  /* 0x000000ffff020224 */ /* 0x000fe400078e002a */
[----:B------:R-:W-:Y:S01]  /*5380*/  DSETP.GT.AND P1, PT, R10, R8, PT ;  /* 0x000000080a00722a */ /* 0x000fe20003f24000 */
[----:B------:R-:W-:-:S05]  /*5390*/  @P0 IMAD.MOV.U32 R3, RZ, RZ, R43 ;  /* 0x000000ffff030224 */ /* 0x000fca00078e002b */
[----:B------:R-:W-:Y:S01]  /*53a0*/  FSEL R44, R10, R8, P1 ;  /* 0x000000080a2c7208 */ /* 0x000fe20000800000 */
[----:B------:R-:W-:Y:S01]  /*53b0*/  DMUL R14, R14, R2 ;  /* 0x000000020e0e7228 */ /* 0x000fe20000000000 */
[----:B------:R-:W-:Y:S01]  /*53c0*/  FSEL R45, R11, R9, P1 ;  /* 0x000000090b2d7208 */ /* 0x000fe20000800000 */
[----:B------:R-:W-:Y:S01]  /*53d0*/  @!P0 IMAD.MOV.U32 R9, RZ, RZ, R7 ;  /* 0x000000ffff098224 */ /* 0x000fe200078e0007 */
[----:B------:R-:W-:Y:S01]  /*53e0*/  @!P0 MOV R8, R6 ;  /* 0x0000000600088202 */ /* 0x000fe20000000f00 */
[----:B------:R-:W-:Y:S01]  /*53f0*/  @P0 IMAD.MOV.U32 R8, RZ, RZ, R4 ;  /* 0x000000ffff080224 */ /* 0x000fe200078e0004 */
[----:B------:R-:W-:Y:S02]  /*5400*/  @P0 MOV R9, R5 ;  /* 0x0000000500090202 */ /* 0x000fe40000000f00 */
[----:B------:R-:W-:-:S04]  /*5410*/  DSETP.GT.AND P1, PT, R12, R44, PT ;  /* 0x0000002c0c00722a */ /* 0x000fc80003f24000 */
[----:B------:R-:W-:Y:S02]  /*5420*/  DMUL R16, R16, R8 ;  /* 0x0000000810107228 */ /* 0x000fe40000000000 */
[----:B------:R-:W-:Y:S01]  /*5430*/  FSEL R2, R12, R44, P1 ;  /* 0x0000002c0c027208 */ /* 0x000fe20000800000 */
[----:B------:R-:W-:Y:S01]  /*5440*/  @!P0 IMAD.MOV.U32 R8, RZ, RZ, R6 ;  /* 0x000000ffff088224 */ /* 0x000fe200078e0006 */
[----:B------:R-:W-:Y:S01]  /*5450*/  FSEL R3, R13, R45, P1 ;  /* 0x0000002d0d037208 */ /* 0x000fe20000800000 */
[----:B------:R-:W-:Y:S01]  /*5460*/  @!P0 IMAD.MOV.U32 R9, RZ, RZ, R7 ;  /* 0x000000ffff098224 */ /* 0x000fe200078e0007 */
[----:B------:R-:W-:Y:S01]  /*5470*/  @P0 MOV R8, R40 ;  /* 0x0000002800080202 */ /* 0x000fe20000000f00 */
[----:B------:R-:W-:-:S03]  /*5480*/  @P0 IMAD.MOV.U32 R9, RZ, RZ, R41 ;  /* 0x000000ffff090224 */ /* 0x000fc600078e0029 */
[----:B------:R-:W-:-:S03]  /*5490*/  DSETP.GT.AND P1, PT, R14, R2, PT ;  /* 0x000000020e00722a */ /* 0x000fc60003f24000 */
[----:B------:R-:W-:Y:S01]  /*54a0*/  DMUL R20, R20, R8 ;  /* 0x0000000814147228 */ /* 0x000fe20000000000 */
[----:B------:R-:W-:Y:S01]  /*54b0*/  @!P0 MOV R8, R40 ;  /* 0x0000002800088202 */ /* 0x000fe20000000f00 */
[----:B------:R-:W-:Y:S01]  /*54c0*/  @!P0 IMAD.MOV.U32 R9, RZ, RZ, R41 ;  /* 0x000000ffff098224 */ /* 0x000fe200078e0029 */
[----:B------:R-:W-:Y:S01]  /*54d0*/  FSEL R2, R14, R2, P1 ;  /* 0x000000020e027208 */ /* 0x000fe20000800000 */
[----:B------:R-:W-:Y:S01]  /*54e0*/  @P0 IMAD.MOV.U32 R8, RZ, RZ, R4 ;  /* 0x000000ffff080224 */ /* 0x000fe200078e0004 */
[----:B------:R-:W-:Y:S02]  /*54f0*/  FSEL R3, R15, R3, P1 ;  /* 0x000000030f037208 */ /* 0x000fe40000800000 */
[----:B------:R-:W-:-:S04]  /*5500*/  @P0 MOV R9, R5 ;  /* 0x0000000500090202 */ /* 0x000fc80000000f00 */
[----:B------:R-:W-:Y:S02]  /*5510*/  DSETP.GT.AND P1, PT, R16, R2, PT ;  /* 0x000000021000722a */ /* 0x000fe40003f24000 */
[----:B------:R-:W-:-:S04]  /*5520*/  DMUL R24, R24, R8 ;  /* 0x0000000818187228 */ /* 0x000fc80000000000 */
        /* <DEDUP_REMOVED lines=10> */
[----:B------:R-:W-:Y:S01]  /*55d0*/  @!P0 IMAD.MOV.U32 R3, RZ, RZ, R41 ;  /* 0x000000ffff038224 */ /* 0x000fe200078e0029 */
[----:B------:R-:W-:Y:S01]  /*55e0*/  FSEL R45, R19, R45, P1 ;  /* 0x0000002d132d7208 */ /* 0x000fe20000800000 */
[----:B------:R-:W-:Y:S01]  /*55f0*/  @P0 IMAD.MOV.U32 R3, RZ, RZ, R7 ;  /* 0x000000ffff030224 */ /* 0x000fe200078e0007 */
[----:B------:R-:W-:-:S04]  /*5600*/  @P0 MOV R2, R6 ;  /* 0x0000000600020202 */ /* 0x000fc80000000f00 */
[----:B------:R-:W-:Y:S02]  /*5610*/  DSETP.GT.AND P1, PT, R20, R44, PT ;  /* 0x0000002c1400722a */ /* 0x000fe40003f24000 */
[----:B------:R-:W-:Y:S01]  /*5620*/  DMUL R26, R26, R2 ;  /* 0x000000021a1a7228 */ /* 0x000fe20000000000 */
[----:B------:R-:W-:Y:S01]  /*5630*/  @!P0 IMAD.MOV.U32 R2, RZ, RZ, R40 ;  /* 0x000000ffff028224 */ /* 0x000fe200078e0028 */
[----:B------:R-:W-:Y:S01]  /*5640*/  @!P0 MOV R3, R41 ;  /* 0x0000002900038202 */ /* 0x000fe20000000f00 */
[----:B------:R-:W-:Y:S01]  /*5650*/  @P0 IMAD.MOV.U32 R2, RZ, RZ, R42 ;  /* 0x000000ffff020224 */ /* 0x000fe200078e002a */
[----:B------:R-:W-:Y:S01]  /*5660*/  FSEL R44, R20, R44, P1 ;  /* 0x0000002c142c7208 */ /* 0x000fe20000800000 */
[----:B------:R-:W-:Y:S01]  /*5670*/  @P0 IMAD.MOV.U32 R3, RZ, RZ, R43 ;  /* 0x000000ffff030224 */ /* 0x000fe200078e002b */
[----:B------:R-:W-:-:S05]  /*5680*/  FSEL R45, R21, R45, P1 ;  /* 0x0000002d152d7208 */ /* 0x000fca0000800000 */
[----:B------:R-:W-:Y:S02]  /*5690*/  DMUL R30, R30, R2 ;  /* 0x000000021e1e7228 */ /* 0x000fe40000000000 */
        /* <DEDUP_REMOVED lines=8> */
[----:B------:R-:W-:Y:S01]  /*5720*/  FSEL R45, R27, R9, P1 ;  /* 0x000000091b2d7208 */ /* 0x000fe20000800000 */
[--C-:B------:R-:W-:Y:S01]  /*5730*/  @!P0 IMAD.MOV.U32 R9, RZ, RZ, R43.reuse ;  /* 0x000000ffff098224 */ /* 0x100fe200078e002b */
[----:B------:R-:W-:Y:S01]  /*5740*/  @!P0 MOV R8, R42 ;  /* 0x0000002a00088202 */ /* 0x000fe20000000f00 */
[----:B------:R-:W-:Y:S01]  /*5750*/  @P0 IMAD.MOV.U32 R8, RZ, RZ, R4 ;  /* 0x000000ffff080224 */ /* 0x000fe200078e0004 */
[----:B------:R-:W-:Y:S01]  /*5760*/  @P0 MOV R9, R5 ;  /* 0x0000000500090202 */ /* 0x000fe20000000f00 */
[----:B------:R-:W-:Y:S01]  /*5770*/  @!P0 IMAD.MOV.U32 R4, RZ, RZ, R42 ;  /* 0x000000ffff048224 */ /* 0x000fe200078e002a */
[----:B------:R-:W-:Y:S01]  /*5780*/  DSETP.GT.AND P1, PT, R28, R44, PT ;  /* 0x0000002c1c00722a */ /* 0x000fe20003f24000 */
[----:B------:R-:W-:Y:S01]  /*5790*/  @!P0 IMAD.MOV.U32 R5, RZ, RZ, R43 ;  /* 0x000000ffff058224 */ /* 0x000fe200078e002b */
[----:B------:R-:W-:Y:S01]  /*57a0*/  @P0 MOV R4, R6 ;  /* 0x0000000600040202 */ /* 0x000fe20000000f00 */
[----:B------:R-:W-:Y:S01]  /*57b0*/  @P0 IMAD.MOV.U32 R5, RZ, RZ, R7 ;  /* 0x000000ffff050224 */ /* 0x000fe200078e0007 */
[----:B------:R-:W-:-:S02]  /*57c0*/  DMUL R32, R32, R8 ;  /* 0x0000000820207228 */ /* 0x000fc40000000000 */
[----:B------:R-:W-:Y:S02]  /*57d0*/  FSEL R2, R28, R44, P1 ;  /* 0x0000002c1c027208 */ /* 0x000fe40000800000 */
[----:B------:R-:W-:Y:S01]  /*57e0*/  FSEL R3, R29, R45, P1 ;  /* 0x0000002d1d037208 */ /* 0x000fe20000800000 */
[----:B------:R-:W-:-:S05]  /*57f0*/  DMUL R34, R34, R4 ;  /* 0x0000000422227228 */ /* 0x000fca0000000000 */
[----:B------:R-:W-:-:S06]  /*5800*/  DSETP.GT.AND P1, PT, R30, R2, PT ;  /* 0x000000021e00722a */ /* 0x000fcc0003f24000 */
[----:B------:R-:W-:Y:S01]  /*5810*/  FSEL R8, R30, R2, P1 ;  /* 0x000000021e087208 */ /* 0x000fe20000800000 */
[----:B------:R-:W-:Y:S01]  /*5820*/  @!P0 IMAD.MOV.U32 R2, RZ, RZ, R42 ;  /* 0x000000ffff028224 */ /* 0x000fe200078e002a */
[----:B------:R-:W-:Y:S01]  /*5830*/  FSEL R9, R31, R3, P1 ;  /* 0x000000031f097208 */ /* 0x000fe20000800000 */
[----:B------:R-:W-:Y:S01]  /*5840*/  @P0 IMAD.MOV.U32 R2, RZ, RZ, R40 ;  /* 0x000000ffff020224 */ /* 0x000fe200078e0028 */
[----:B------:R-:W-:Y:S01]  /*5850*/  @!P0 MOV R3, R43 ;  /* 0x0000002b00038202 */ /* 0x000fe20000000f00 */
[----:B------:R-:W-:-:S03]  /*5860*/  @P0 IMAD.MOV.U32 R3, RZ, RZ, R41 ;  /* 0x000000ffff030224 */ /* 0x000fc600078e0029 */
[----:B------:R-:W-:-:S03]  /*5870*/  DSETP.GT.AND P1, PT, R32, R8, PT ;  /* 0x000000082000722a */ /* 0x000fc60003f24000 */
[----:B------:R-:W-:-:S03]  /*5880*/  DMUL R36, R36, R2 ;  /* 0x0000000224247228 */ /* 0x000fc60000000000 */
[----:B------:R-:W-:Y:S02]  /*5890*/  FSEL R4, R32, R8, P1 ;  /* 0x0000000820047208 */ /* 0x000fe40000800000 */
[----:B------:R-:W-:-:S06]  /*58a0*/  FSEL R5, R33, R9, P1 ;  /* 0x0000000921057208 */ /* 0x000fcc0000800000 */
[----:B------:R-:W-:-:S06]  /*58b0*/  DSETP.GT.AND P1, PT, R34, R4, PT ;  /* 0x000000042200722a */ /* 0x000fcc0003f24000 */
[----:B------:R-:W-:Y:S02]  /*58c0*/  FSEL R2, R34, R4, P1 ;  /* 0x0000000422027208 */ /* 0x000fe40000800000 */
[----:B------:R-:W-:Y:S01]  /*58d0*/  FSEL R3, R35, R5, P1 ;  /* 0x0000000523037208 */ /* 0x000fe20000800000 */
[----:B------:R-:W-:-:S05]  /*58e0*/  DMUL R4, R38, R42 ;  /* 0x0000002a26047228 */ /* 0x000fca0000000000 */
[----:B------:R-:W-:-:S06]  /*58f0*/  DSETP.GT.AND P0, PT, R36, R2, PT ;  /* 0x000000022400722a */ /* 0x000fcc0003f04000 */
[----:B------:R-:W-:Y:S02]  /*5900*/  FSEL R2, R36, R2, P0 ;  /* 0x0000000224027208 */ /* 0x000fe40000000000 */
[----:B------:R-:W-:-:S06]  /*5910*/  FSEL R3, R37, R3, P0 ;  /* 0x0000000325037208 */ /* 0x000fcc0000000000 */
[----:B------:R-:W-:-:S06]  /*5920*/  DSETP.GT.AND P0, PT, R4, R2, PT ;  /* 0x000000020400722a */ /* 0x000fcc0003f04000 */
[----:B------:R-:W-:Y:S02]  /*5930*/  FSEL R9, R5, R3, P0 ;  /* 0x0000000305097208 */ /* 0x000fe40000000000 */
[----:B------:R-:W-:Y:S02]  /*5940*/  FSEL R8, R4, R2, P0 ;  /* 0x0000000204087208 */ /* 0x000fe40000000000 */
[----:B------:R-:W-:Y:S01]  /*5950*/  ISETP.GT.AND P1, PT, R9, 0xfffff, PT ;  /* 0x000fffff0900780c */ /* 0x000fe20003f24270 */
[--C-:B------:R-:W-:Y:S01]  /*5960*/  IMAD.MOV.U32 R7, RZ, RZ, R9.reuse ;  /* 0x000000ffff077224 */ /* 0x100fe200078e0009 */
[-C--:B------:R-:W-:Y:S01]  /*5970*/  MOV R6, R8.reuse ;  /* 0x0000000800067202 */ /* 0x080fe20000000f00 */
[----:B------:R-:W-:Y:S01]  /*5980*/  IMAD.MOV.U32 R3, RZ, RZ, R9 ;  /* 0x000000ffff037224 */ /* 0x000fe200078e0009 */
[----:B------:R-:W-:-:S09]  /*5990*/  MOV R2, R8 ;  /* 0x0000000800027202 */ /* 0x000fd20000000f00 */
        /* <DEDUP_REMOVED lines=9> */
[----:B------:R-:W-:Y:S01]  /*5a30*/  IMAD.MOV.U32 R46, RZ, RZ, -0x748574fc ;  /* 0x8b7a8b04ff2e7424 */ /* 0x000fe200078e00ff */
[----:B------:R-:W-:Y:S01]  /*5a40*/  MOV R38, RZ ;  /* 0x000000ff00267202 */ /* 0x000fe20000000f00 */
[----:B------:R-:W-:Y:S01]  /*5a50*/  IMAD.MOV.U32 R47, RZ, RZ, 0x3ed0ee25 ;  /* 0x3ed0ee25ff2f7424 */ /* 0x000fe200078e00ff */
[----:B------:R-:W-:Y:S01]  /*5a60*/  LOP3.LUT R7, R6, 0x3ff00000, RZ, 0xfc, !PT ;  /* 0x3ff0000006077812 */ /* 0x000fe200078efcff */
[----:B------:R-:W-:Y:S01]  /*5a70*/  UMOV UR18, 0x3ae80f1e ;  /* 0x3ae80f1e00127882 */ /* 0x000fe20000000000 */
[----:B------:R-:W-:Y:S01]  /*5a80*/  MOV R6, R2 ;  /* 0x0000000200067202 */ /* 0x000fe20000000f00 */
[----:B------:R-:W-:Y:S01]  /*5a90*/  UMOV UR19, 0x3eb1380b ;  /* 0x3eb1380b00137882 */ /* 0x000fe20000000000 */
[----:B------:R-:W-:Y:S01]  /*5aa0*/  ISETP.GE.U32.AND P0, PT, R7, 0x3ff6a09f, PT ;  /* 0x3ff6a09f0700780c */ /* 0x000fe20003f06070 */
[----:B------:R-:W-:Y:S01]  /*5ab0*/  IMAD.MOV.U32 R49, RZ, RZ, 0x43300000 ;  /* 0x43300000ff317424 */ /* 0x000fe200078e00ff */
[----:B------:R-:W-:Y:S01]  /*5ac0*/  LEA.HI R0, R3, R0, RZ, 0xc ;  /* 0x0000000003007211 */ /* 0x000fe200078f60ff */
[----:B------:R-:W-:Y:S01]  /*5ad0*/  UMOV UR20, 0x80000000 ;  /* 0x8000000000147882 */ /* 0x000fe20000000000 */
[----:B------:R-:W-:-:S09]  /*5ae0*/  UMOV UR21, 0x43300000 ;  /* 0x4330000000157882 */ /* 0x000fd20000000000 */
[----:B------:R-:W-:Y:S01]  /*5af0*/  @P0 VIADD R39, R7, 0xfff00000 ;  /* 0xfff0000007270836 */ /* 0x000fe20000000000 */
[----:B------:R-:W-:-:S03]  /*5b00*/  @P0 IADD3 R0, PT, PT, R0, 0x1, RZ ;  /* 0x0000000100000810 */ /* 0x000fc60007ffe0ff */
        /* <DEDUP_REMOVED lines=50> */
.L_x_124:
[----:B------:R-:W-:Y:S01]  /*5e30*/  IMAD.MOV.U32 R2, RZ, RZ, 0x0 ;  /* 0x00000000ff027424 */ /* 0x000fe200078e00ff */
[----:B------:R-:W-:Y:S02]  /*5e40*/  MOV R3, 0x7ff00000 ;  /* 0x7ff0000000037802 */ /* 0x000fe40000000f00 */
[----:B------:R-:W-:-:S04]  /*5e50*/  LOP3.LUT P0, RZ, R7, 0x7fffffff, RZ, 0xc0, !PT ;  /* 0x7fffffff07ff7812 */ /* 0x000fc8000780c0ff */
[----:B------:R-:W-:-:S10]  /*5e60*/  DFMA R2, R6, R2, +INF ;  /* 0x7ff000000602742b */ /* 0x000fd40000000002 */
[----:B------:R-:W-:Y:S02]  /*5e70*/  FSEL R6, R2, RZ, P0 ;  /* 0x000000ff02067208 */ /* 0x000fe40000000000 */
[----:B------:R-:W-:-:S07]  /*5e80*/  FSEL R7, R3, -QNAN , P0 ;  /* 0xfff0000003077808 */ /* 0x000fce0000000000 */
.L_x_125:
[----:B------:R-:W-:Y:S05]  /*5e90*/  BSYNC.RECONVERGENT B0 ;  /* 0x0000000000007941 */ /* 0x000fea0003800200 */
.L_x_123:
[----:B------:R-:W-:-:S09]  /*5ea0*/  ULEA UR5, UR12, UR16, 0x3 ;  /* 0x000000100c057291 */ /* 0x000fd2000f8e18ff */
[----:B------:R-:W2:Y:S01]  /*5eb0*/  LDL.64 R38, [UR5] ;  /* 0x00000005ff267983 */ /* 0x000ea20008100a00 */
        /* <DEDUP_REMOVED lines=13> */
[----:B------:R-:W-:Y:S01]  /*5f90*/  FSETP.GT.AND P0, PT, |R0|, 1.469367938527859385e-39, PT ;  /* 0x001000000000780b */ /* 0x000fe20003f04200 */
[----:B--2---:R-:W-:-:S08]  /*5fa0*/  DADD R6, R38, R6 ;  /* 0x0000000026067229 */ /* 0x004fd00000000006 */
[----:B------:R-:W-:-:S04]  /*5fb0*/  DADD R40, RZ, R6 ;  /* 0x00000000ff287229 */ /* 0x000fc80000000006 */
[----:B------:R-:W-:Y:S07]  /*5fc0*/  @P0 BRA P1, `(.L_x_127) ;  /* 0x0000000000140947 */ /* 0x000fee0000800000 */
[----:B------:R-:W-:Y:S01]  /*5fd0*/  IMAD.MOV.U32 R2, RZ, RZ, R4 ;  /* 0x000000ffff027224 */ /* 0x000fe200078e0004 */
[----:B------:R-:W-:Y:S01]  /*5fe0*/  MOV R4, R8 ;  /* 0x0000000800047202 */ /* 0x000fe20000000f00 */
[----:B------:R-:W-:Y:S01]  /*5ff0*/  IMAD.MOV.U32 R3, RZ, RZ, R9 ;  /* 0x000000ffff037224 */ /* 0x000fe200078e0009 */
[----:B------:R-:W-:-:S07]  /*6000*/  MOV R0, 0x6020 ;  /* 0x0000602000007802 */ /* 0x000fce0000000f00 */
[----:B------:R-:W-:Y:S05]  /*6010*/  CALL.REL.NOINC `($__internal_0_$__cuda_sm20_div_rn_f64_full) ;  /* 0x000000ec00447944 */ /* 0x000fea0003c00000 */
.L_x_127:
[----:B------:R-:W-:Y:S05]  /*6020*/  BSYNC.RECONVERGENT B1 ;  /* 0x0000000000017941 */ /* 0x000fea0003800200 */
.L_x_126:
        /* <DEDUP_REMOVED lines=25> */
.L_x_129:
[----:B------:R-:W-:Y:S05]  /*61c0*/  BSYNC.RECONVERGENT B1 ;  /* 0x0000000000017941 */ /* 0x000fea0003800200 */
.L_x_128:
        /* <DEDUP_REMOVED lines=23> */
.L_x_131:
[----:B------:R-:W-:Y:S05]  /*6340*/  BSYNC.RECONVERGENT B1 ;  /* 0x0000000000017941 */ /* 0x000fea0003800200 */
.L_x_130:
[----:B------:R-:W0:Y:S01]  /*6350*/  MUFU.RCP64H R5, R9 ;  /* 0x0000000900057308 */ /* 0x000e220000001800 */
[----:B------:R-:W-:Y:S01]  /*6360*/  HFMA2 R4, -RZ, RZ, 0, 5.9604644775390625e-08 ;  /* 0x00000001ff047431 */ /* 0x000fe200000001ff */
        /* <DEDUP_REMOVED lines=10> */
[----:B------:R-:W-:Y:S02]  /*6410*/  IMAD.MOV.U32 R34, RZ, RZ, R2 ;  /* 0x000000ffff227224 */ /* 0x000fe400078e0002 */
[----:B------:R-:W-:-:S07]  /*6420*/  IMAD.MOV.U32 R35, RZ, RZ, R3 ;  /* 0x000000ffff237224 */ /* 0x000fce00078e0003 */
[----:B------:R-:W-:-:S05]  /*6430*/  FFMA R0, RZ, R9, R5 ;  /* 0x00000009ff007223 */ /* 0x000fca0000000005 */
[----:B------:R-:W-:-:S13]  /*6440*/  FSETP.GT.AND P0, PT, |R0|, 1.469367938527859385e-39, PT ;  /* 0x001000000000780b */ /* 0x000fda0003f04200 */
[----:B------:R-:W-:Y:S05]  /*6450*/  @P0 BRA P1, `(.L_x_133) ;  /* 0x0000000000200947 */ /* 0x000fea0000800000 */
        /* <DEDUP_REMOVED lines=8> */
.L_x_133:
[----:B------:R-:W-:Y:S05]  /*64e0*/  BSYNC.RECONVERGENT B1 ;  /* 0x0000000000017941 */ /* 0x000fea0003800200 */
.L_x_132:
        /* <DEDUP_REMOVED lines=23> */
.L_x_135:
[----:B------:R-:W-:Y:S05]  /*6660*/  BSYNC.RECONVERGENT B1 ;  /* 0x0000000000017941 */ /* 0x000fea0003800200 */
.L_x_134:
        /* <DEDUP_REMOVED lines=25> */
.L_x_137:
[----:B------:R-:W-:Y:S05]  /*6800*/  BSYNC.RECONVERGENT B1 ;  /* 0x0000000000017941 */ /* 0x000fea0003800200 */
.L_x_136:
        /* <DEDUP_REMOVED lines=23> */
.L_x_139:
[----:B------:R-:W-:Y:S05]  /*6980*/  BSYNC.RECONVERGENT B1 ;  /* 0x0000000000017941 */ /* 0x000fea0003800200 */
.L_x_138:
        /* <DEDUP_REMOVED lines=25> */
.L_x_141:
[----:B------:R-:W-:Y:S05]  /*6b20*/  BSYNC.RECONVERGENT B1 ;  /* 0x0000000000017941 */ /* 0x000fea0003800200 */
.L_x_140:
        /* <DEDUP_REMOVED lines=23> */
.L_x_143:
[----:B------:R-:W-:Y:S05]  /*6ca0*/  BSYNC.RECONVERGENT B1 ;  /* 0x0000000000017941 */ /* 0x000fea0003800200 */
.L_x_142:
        /* <DEDUP_REMOVED lines=25> */
.L_x_145:
[----:B------:R-:W-:Y:S05]  /*6e40*/  BSYNC.RECONVERGENT B1 ;  /* 0x0000000000017941 */ /* 0x000fea0003800200 */
.L_x_144:
        /* <DEDUP_REMOVED lines=23> */
.L_x_147:
[----:B------:R-:W-:Y:S05]  /*6fc0*/  BSYNC.RECONVERGENT B1 ;  /* 0x0000000000017941 */ /* 0x000fea0003800200 */
.L_x_146:
        /* <DEDUP_REMOVED lines=25> */
.L_x_149:
[----:B------:R-:W-:Y:S05]  /*7160*/  BSYNC.RECONVERGENT B1 ;  /* 0x0000000000017941 */ /* 0x000fea0003800200 */
.L_x_148:
        /* <DEDUP_REMOVED lines=23> */
.L_x_151:
[----:B------:R-:W-:Y:S05]  /*72e0*/  BSYNC.RECONVERGENT B1 ;  /* 0x0000000000017941 */ /* 0x000fea0003800200 */
.L_x_150:
        /* <DEDUP_REMOVED lines=25> */
.L_x_153:
[----:B------:R-:W-:Y:S05]  /*7480*/  BSYNC.RECONVERGENT B1 ;  /* 0x0000000000017941 */ /* 0x000fea0003800200 */
.L_x_152:
        /* <DEDUP_REMOVED lines=23> */
.L_x_155:
[----:B------:R-:W-:Y:S05]  /*7600*/  BSYNC.RECONVERGENT B1 ;  /* 0x0000000000017941 */ /* 0x000fea0003800200 */
.L_x_154:
        /* <DEDUP_REMOVED lines=25> */
.L_x_157:
[----:B------:R-:W-:Y:S05]  /*77a0*/  BSYNC.RECONVERGENT B1 ;  /* 0x0000000000017941 */ /* 0x000fea0003800200 */
.L_x_156:
[----:B------:R-:W-:Y:S01]  /*77b0*/  MOV R8, R4 ;  /* 0x0000000400087202 */ /* 0x000fe20000000f00 */
[----:B------:R-:W-:-:S07]  /*77c0*/  IMAD.MOV.U32 R9, RZ, RZ, R5 ;  /* 0x000000ffff097224 */ /* 0x000fce00078e0005 */
.L_x_122:
[----:B------:R-:W-:Y:S02]  /*77d0*/  UMOV UR5, 0x4014 ;  /* 0x0000401400057882 */ /* 0x000fe40000000000 */
[----:B------:R-:W-:-:S12]  /*77e0*/  ULEA UR5, UR4, UR5, 0x3 ;  /* 0x0000000504057291 */ /* 0x000fd8000f8e18ff */
[----:B------:R-:W0:Y:S01]  /*77f0*/  LDCU UR11, c[0x3][UR5] ;  /* 0x00c00000050b77ac */ /* 0x000e220008000800 */
[----:B------:R-:W-:Y:S02]  /*7800*/  UMOV UR5, 0x3410 ;  /* 0x0000341000057882 */ /* 0x000fe40000000000 */
[----:B0-----:R-:W-:-:S12]  /*7810*/  ULEA UR5, UR11, UR5, 0x2 ;  /* 0x000000050b057291 */ /* 0x001fd8000f8e10ff */
[----:B------:R-:W0:Y:S02]  /*7820*/  LDCU UR5, c[0x3][UR5] ;  /* 0x00c00000050577ac */ /* 0x000e240008000800 */
[----:B0-----:R-:W-:-:S09]  /*7830*/  UISETP.GE.AND UP0, UPT, UR5, 0x1, UPT ;  /* 0x000000010500788c */ /* 0x001fd2000bf06270 */
[----:B------:R-:W-:Y:S05]  /*7840*/  BRA.U !UP0, `(.L_x_158) ;  /* 0x0000002908087547 */ /* 0x000fea000b800000 */
[----:B------:R-:W-:-:S05]  /*7850*/  UMOV UR5, URZ ;  /* 0x000000ff00057c82 */ /* 0x000fca0008000000 */
.L_x_195:
[----:B------:R-:W-:Y:S02]  /*7860*/  USHF.L.U32 UR11, UR4, 0x3, URZ ;  /* 0x00000003040b7899 */ /* 0x000fe400080006ff */
[----:B------:R-:W-:-:S10]  /*7870*/  USHF.L.U32 UR13, UR5, 0x2, URZ ;  /* 0x00000002050d7899 */ /* 0x000fd400080006ff */
[----:B------:R-:W0:Y:S01]  /*7880*/  LDCU UR12, c[0x3][UR11+0x4014] ;  /* 0x00c802800b0c77ac */ /* 0x000e220008000800 */
[----:B------:R-:W1:Y:S01]  /*7890*/  LDCU UR11, c[0x3][UR11+0x4018] ;  /* 0x00c803000b0b77ac */ /* 0x000e620008000800 */
[----:B0-----:R-:W-:-:S12]  /*78a0*/  UIMAD UR13, UR12, 0x28, UR13 ;  /* 0x000000280c0d78a4 */ /* 0x001fd8000f8e020d */
[----:B------:R-:W1:Y:S02]  /*78b0*/  LDCU UR13, c[0x3][UR13+0xc10] ;  /* 0x00c182000d0d77ac */ /* 0x000e640008000800 */
[----:B-1----:R-:W-:-:S09]  /*78c0*/  UISETP.NE.AND UP0, UPT, UR13, UR11, UPT ;  /* 0x0000000b0d00728c */ /* 0x002fd2000bf05270 */
[----:B------:R-:W-:Y:S05]  /*78d0*/  BRA.U !UP0, `(.L_x_159) ;  /* 0x0000002508c07547 */ /* 0x000fea000b800000 */
[----:B------:R-:W-:-:S04]  /*78e0*/  UIMAD UR11, UR12, 0x140, UR6 ;  /* 0x000001400c0b78a4 */ /* 0x000fc8000f8e0206 */
[----:B------:R-:W-:-:S09]  /*78f0*/  ULEA UR11, UR5, UR11, 0x5 ;  /* 0x0000000b050b7291 */ /* 0x000fd2000f8e28ff */
[----:B--2---:R-:W2:Y:S04]  /*7900*/  LDL.128 R4, [UR11] ;  /* 0x0000000bff047983 */ /* 0x004ea80008100c00 */
[----:B------:R-:W4:Y:S01]  /*7910*/  LDL.128 R44, [UR11+0x10] ;  /* 0x0000100bff2c7983 */ /* 0x000f220008100c00 */
[----:B------:R-:W-:Y:S01]  /*7920*/  UMOV UR17, 0x410 ;  /* 0x0000041000117882 */ /* 0x000fe20000000000 */
[----:B------:R-:W-:Y:S01]  /*7930*/  USHF.L.U32 UR11, UR13, 0x2, URZ ;  /* 0x000000020d0b7899 */ /* 0x000fe200080006ff */
[----:B---3--:R-:W-:Y:S01]  /*7940*/  MOV R0, RZ ;  /* 0x000000ff00007202 */ /* 0x008fe20000000f00 */
[----:B------:R-:W-:Y:S01]  /*7950*/  ULEA UR12, UR12, UR17, 0x2 ;  /* 0x000000110c0c7291 */ /* 0x000fe2000f8e10ff */
[----:B------:R-:W-:Y:S01]  /*7960*/  IMAD.MOV.U32 R42, RZ, RZ, RZ ;  /* 0x000000ffff2a7224 */ /* 0x000fe200078e00ff */
[----:B------:R-:W-:Y:S08]  /*7970*/  BSSY.RECONVERGENT B0, `(.L_x_160) ;  /* 0x00000cf000007945 */ /* 0x000ff00003800200 */
[----:B------:R-:W0:Y:S02]  /*7980*/  LDCU UR13, c[0x3][UR11+0x410] ;  /* 0x00c082000b0d77ac */ /* 0x000e240008000800 */
[----:B------:R-:W0:Y:S01]  /*7990*/  LDCU UR12, c[0x3][UR12] ;  /* 0x00c000000c0c77ac */ /* 0x000e220008000800 */
[----:B------:R-:W1:Y:S01]  /*79a0*/  LDCU UR11, c[0x3][UR11+0x10] ;  /* 0x00c002000b0b77ac */ /* 0x000e620008000800 */
[----:B0-----:R-:W-:-:S04]  /*79b0*/  UISETP.NE.AND UP0, UPT, UR12, UR13, UPT ;  /* 0x0000000d0c00728c */ /* 0x001fc8000bf05270 */
[----:B-1----:R-:W-:-:S06]  /*79c0*/  UISETP.EQ.OR UP0, UPT, UR12, UR11, !UP0 ;  /* 0x0000000b0c00728c */ /* 0x002fcc000c702670 */
[----:B------:R-:W-:Y:S01]  /*79d0*/  PLOP3.LUT P0, PT, PT, PT, UP0, 0x80, 0x8 ;  /* 0x000000000008781c */ /* 0x000fe20003f0f008 */
[----:B--2--5:R-:W-:-:S12]  /*79e0*/  DMUL R8, R8, R4 ;  /* 0x0000000408087228 */ /* 0x024fd80000000000 */
[----:B------:R-:W-:Y:S01]  /*79f0*/  @!P0 IMAD.MOV.U32 R2, RZ, RZ, R4 ;  /* 0x000000ffff028224 */ /* 0x000fe200078e0004 */
[----:B------:R-:W-:Y:S01]  /*7a00*/  @!P0 MOV R3, R5 ;  /* 0x0000000500038202 */ /* 0x000fe20000000f00 */
[----:B------:R-:W-:Y:S01]  /*7a10*/  @P0 IMAD.MOV.U32 R2, RZ, RZ, R6 ;  /* 0x000000ffff020224 */ /* 0x000fe200078e0006 */
[----:B------:R-:W-:Y:S01]  /*7a20*/  DMUL R18, R18, R6 ;  /* 0x0000000612127228 */ /* 0x000fe20000000000 */
[----:B------:R-:W-:Y:S01]  /*7a30*/  @P0 IMAD.MOV.U32 R3, RZ, RZ, R7 ;  /* 0x000000ffff030224 */ /* 0x000fe200078e0007 */
[----:B----4-:R-:W-:Y:S02]  /*7a40*/  DMUL R28, R28, R44 ;  /* 0x0000002c1c1c7228 */ /* 0x010fe40000000000 */
[----:B------:R-:W-:Y:S01]  /*7a50*/  DSETP.MAX.AND P1, P2, RZ, R8, PT ;  /* 0x00000008ff00722a */ /* 0x000fe20003a2f000 */
[----:B------:R-:W-:Y:S02]  /*7a60*/  IMAD.MOV.U32 R43, RZ, RZ, R9 ;  /* 0x000000ffff2b7224 */ /* 0x000fe400078e0009 */
[----:B------:R-:W-:Y:S01]  /*7a70*/  DMUL R10, R10, R2 ;  /* 0x000000020a0a7228 */ /* 0x000fe20000000000 */
[----:B------:R-:W-:Y:S01]  /*7a80*/  MOV R3, R8 ;  /* 0x0000000800037202 */ /* 0x000fe20000000f00 */
[----:B------:R-:W-:Y:S01]  /*7a90*/  @!P0 IMAD.MOV.U32 R2, RZ, RZ, R4 ;  /* 0x000000ffff028224 */ /* 0x000fe200078e0004 */
[----:B------:R-:W-:-:S02]  /*7aa0*/  FSEL R49, R0, R43, P1 ;  /* 0x0000002b00317208 */ /* 0x000fc40000800000 */
[----:B------:R-:W-:Y:S01]  /*7ab0*/  SEL R42, R42, R3, P1 ;  /* 0x000000032a2a7207 */ /* 0x000fe20000800000 */
[----:B------:R-:W-:Y:S01]  /*7ac0*/  @!P0 IMAD.MOV.U32 R3, RZ, RZ, R5 ;  /* 0x000000ffff038224 */ /* 0x000fe200078e0005 */
[----:B------:R-:W-:Y:S01]  /*7ad0*/  @P0 MOV R2, R44 ;  /* 0x0000002c00020202 */ /* 0x000fe20000000f00 */
[----:B------:R-:W-:-:S03]  /*7ae0*/  @P0 IMAD.MOV.U32 R3, RZ, RZ, R45 ;  /* 0x000000ffff030224 */ /* 0x000fc600078e002d */
[----:B------:R-:W-:-:S03]  /*7af0*/  @P2 LOP3.LUT R49, R43, 0x80000, RZ, 0xfc, !PT ;  /* 0x000800002b312812 */ /* 0x000fc600078efcff */
[----:B------:R-:W-:Y:S02]  /*7b00*/  DMUL R12, R12, R2 ;  /* 0x000000020c0c7228 */ /* 0x000fe40000000000 */
[----:B------:R-:W-:Y:S01]  /*7b10*/  IMAD.MOV.U32 R43, RZ, RZ, R49 ;  /* 0x000000ffff2b7224 */ /* 0x000fe200078e0031 */
[----:B------:R-:W-:Y:S01]  /*7b20*/  @!P0 MOV R2, R4 ;  /* 0x0000000400028202 */ /* 0x000fe20000000f00 */
[----:B------:R-:W-:Y:S01]  /*7b30*/  @!P0 IMAD.MOV.U32 R3, RZ, RZ, R5 ;  /* 0x000000ffff038224 */ /* 0x000fe200078e0005 */
[----:B------:R-:W-:Y:S01]  /*7b40*/  @P0 MOV R3, R47 ;  /* 0x0000002f00030202 */ /* 0x000fe20000000f00 */
[----:B------:R-:W-:Y:S02]  /*7b50*/  @P0 IMAD.MOV.U32 R2, RZ, RZ, R46 ;  /* 0x000000ffff020224 */ /* 0x000fe400078e002e */
        /* <DEDUP_REMOVED lines=25> */
[----:B------:R-:W-:-:S04]  /*7cf0*/  DMUL R24, R24, R42 ;  /* 0x0000002a18187228 */ /* 0x000fc80000000000 */
[----:B------:R-:W-:Y:S02]  /*7d00*/  FSEL R48, R16, R2, P1 ;  /* 0x0000000210307208 */ /* 0x000fe40000800000 */
        /* <DEDUP_REMOVED lines=23> */
[----:B------:R-:W-:Y:S02]  /*7e80*/  FSEL R42, R22, R48, P1 ;  /* 0x00000030162a7208 */ /* 0x000fe40000800000 */
[----:B------:R-:W-:-:S06]  /*7e90*/  FSEL R43, R23, R49, P1 ;  /* 0x00000031172b7208 */ /* 0x000fcc0000800000 */
[----:B------:R-:W-:-:S06]  /*7ea0*/  DSETP.GT.AND P1, PT, R24, R42, PT ;  /* 0x0000002a1800722a */ /* 0x000fcc0003f24000 */
[----:B------:R-:W-:Y:S02]  /*7eb0*/  FSEL R42, R24, R42, P1 ;  /* 0x0000002a182a7208 */ /* 0x000fe40000800000 */
[----:B------:R-:W-:-:S06]  /*7ec0*/  FSEL R43, R25, R43, P1 ;  /* 0x0000002b192b7208 */ /* 0x000fcc0000800000 */
[----:B------:R-:W-:-:S06]  /*7ed0*/  DSETP.GT.AND P1, PT, R26, R42, PT ;  /* 0x0000002a1a00722a */ /* 0x000fcc0003f24000 */
[----:B------:R-:W-:Y:S01]  /*7ee0*/  FSEL R48, R26, R42, P1 ;  /* 0x0000002a1a307208 */ /* 0x000fe20000800000 */
[--C-:B------:R-:W-:Y:S01]  /*7ef0*/  @!P0 IMAD.MOV.U32 R42, RZ, RZ, R46.reuse ;  /* 0x000000ffff2a8224 */ /* 0x100fe200078e002e */
[----:B------:R-:W-:Y:S01]  /*7f00*/  FSEL R49, R27, R43, P1 ;  /* 0x0000002b1b317208 */ /* 0x000fe20000800000 */
[----:B------:R-:W-:Y:S01]  /*7f10*/  @!P0 IMAD.MOV.U32 R43, RZ, RZ, R47 ;  /* 0x000000ffff2b8224 */ /* 0x000fe200078e002f */
[----:B------:R-:W-:Y:S01]  /*7f20*/  @P0 MOV R42, R4 ;  /* 0x00000004002a0202 */ /* 0x000fe20000000f00 */
        /* <DEDUP_REMOVED lines=34> */
[--C-:B------:R-:W-:Y:S02]  /*8150*/  IMAD.MOV.U32 R6, RZ, RZ, R56.reuse ;  /* 0x000000ffff067224 */ /* 0x100fe400078e0038 */
[----:B------:R-:W-:-:S08]  /*8160*/  IMAD.MOV.U32 R2, RZ, RZ, R56 ;  /* 0x000000ffff027224 */ /* 0x000fd000078e0038 */
[----:B------:R-:W-:-:S10]  /*8170*/  @!P1 DMUL R6, R56, 1.80143985094819840000e+16 ;  /* 0x4350000038069828 */ /* 0x000fd40000000000 */
[----:B------:R-:W-:Y:S01]  /*8180*/  @!P1 IMAD.MOV.U32 R3, RZ, RZ, R7 ;  /* 0x000000ffff039224 */ /* 0x000fe200078e0007 */
[----:B------:R-:W-:-:S03]  /*8190*/  @!P1 MOV R2, R6 ;  /* 0x0000000600029202 */ /* 0x000fc60000000f00 */
[----:B------:R-:W-:-:S05]  /*81a0*/  VIADD R0, R3, 0xffffffff ;  /* 0xffffffff03007836 */ /* 0x000fca0000000000 */
[----:B------:R-:W-:Y:S02]  /*81b0*/  ISETP.GT.U32.AND P0, PT, R0, 0x7feffffe, PT ;  /* 0x7feffffe0000780c */ /* 0x000fe40003f04070 */
[----:B------:R-:W-:Y:S01]  /*81c0*/  MOV R0, 0xfffffc01 ;  /* 0xfffffc0100007802 */ /* 0x000fe20000000f00 */
        /* <DEDUP_REMOVED lines=15> */
[----:B------:R-:W-:Y:S02]  /*82c0*/  @P0 VIADD R39, R7, 0xfff00000 ;  /* 0xfff0000007270836 */ /* 0x000fe40000000000 */
[----:B------:R-:W-:-:S03]  /*82d0*/  @P0 VIADD R0, R0, 0x1 ;  /* 0x0000000100000836 */ /* 0x000fc60000000000 */
[----:B------:R-:W-:Y:S02]  /*82e0*/  @P0 MOV R7, R39 ;  /* 0x0000002700070202 */ /* 0x000fe40000000f00 */
[----:B------:R-:W-:-:S04]  /*82f0*/  LOP3.LUT R50, R0, 0x80000000, RZ, 0x3c, !PT ;  /* 0x8000000000327812 */ /* 0x000fc800078e3cff */
        /* <DEDUP_REMOVED lines=48> */
.L_x_161:
[----:B------:R-:W-:Y:S01]  /*8600*/  MOV R2, 0x0 ;  /* 0x0000000000027802 */ /* 0x000fe20000000f00 */
[----:B------:R-:W-:Y:S01]  /*8610*/  IMAD.MOV.U32 R3, RZ, RZ, 0x7ff00000 ;  /* 0x7ff00000ff037424 */ /* 0x000fe200078e00ff */
[----:B------:R-:W-:-:S05]  /*8620*/  LOP3.LUT P0, RZ, R7, 0x7fffffff, RZ, 0xc0, !PT ;  /* 0x7fffffff07ff7812 */ /* 0x000fca000780c0ff */
[----:B------:R-:W-:-:S10]  /*8630*/  DFMA R2, R6, R2, +INF ;  /* 0x7ff000000602742b */ /* 0x000fd40000000002 */
[----:B------:R-:W-:Y:S02]  /*8640*/  FSEL R6, R2, RZ, P0 ;  /* 0x000000ff02067208 */ /* 0x000fe40000000000 */
[----:B------:R-:W-:-:S07]  /*8650*/  FSEL R7, R3, -QNAN , P0 ;  /* 0xfff0000003077808 */ /* 0x000fce0000000000 */
.L_x_162:
[----:B------:R-:W-:Y:S05]  /*8660*/  BSYNC.RECONVERGENT B0 ;  /* 0x0000000000007941 */ /* 0x000fea0003800200 */
.L_x_160:
[----:B------:R-:W-:Y:S02]  /*8670*/  UMOV UR11, 0x4014 ;  /* 0x00004014000b7882 */ /* 0x000fe40000000000 */
[----:B------:R-:W-:-:S12]  /*8680*/  ULEA UR11, UR4, UR11, 0x3 ;  /* 0x0000000b040b7291 */ /* 0x000fd8000f8e18ff */
[----:B------:R-:W0:Y:S02]  /*8690*/  LDCU UR11, c[0x3][UR11] ;  /* 0x00c000000b0b77ac */ /* 0x000e240008000800 */
[----:B0-----:R-:W-:-:S04]  /*86a0*/  UIMAD UR11, UR11, 0x50, UR9 ;  /* 0x000000500b0b78a4 */ /* 0x001fc8000f8e0209 */
        /* <DEDUP_REMOVED lines=17> */
[----:B------:R-:W-:-:S04]  /*87c0*/  DADD R40, R40, R6 ;  /* 0x0000000028287229 */ /* 0x000fc80000000006 */
[----:B------:R-:W-:Y:S07]  /*87d0*/  @P0 BRA P1, `(.L_x_164) ;  /* 0x0000000000140947 */ /* 0x000fee0000800000 */
[----:B------:R-:W-:Y:S01]  /*87e0*/  MOV R2, R4 ;  /* 0x0000000400027202 */ /* 0x000fe20000000f00 */
[----:B------:R-:W-:Y:S01]  /*87f0*/  IMAD.MOV.U32 R4, RZ, RZ, R56 ;  /* 0x000000ffff047224 */ /* 0x000fe200078e0038 */
[----:B------:R-:W-:Y:S01]  /*8800*/  MOV R0, 0x8830 ;  /* 0x0000883000007802 */ /* 0x000fe20000000f00 */
[----:B------:R-:W-:-:S07]  /*8810*/  IMAD.MOV.U32 R3, RZ, RZ, R57 ;  /* 0x000000ffff037224 */ /* 0x000fce00078e0039 */
[----:B------:R-:W-:Y:S05]  /*8820*/  CALL.REL.NOINC `($__internal_0_$__cuda_sm20_div_rn_f64_full) ;  /* 0x000000c400407944 */ /* 0x000fea0003c00000 */
.L_x_164:
[----:B------:R-:W-:Y:S05]  /*8830*/  BSYNC.RECONVERGENT B1 ;  /* 0x0000000000017941 */ /* 0x000fea0003800200 */
.L_x_163:
        /* <DEDUP_REMOVED lines=25> */
.L_x_166:
[----:B------:R-:W-:Y:S05]  /*89d0*/  BSYNC.RECONVERGENT B1 ;  /* 0x0000000000017941 */ /* 0x000fea0003800200 */
.L_x_165:
        /* <DEDUP_REMOVED lines=23> */
.L_x_168:
[----:B------:R-:W-:Y:S05]  /*8b50*/  BSYNC.RECONVERGENT B1 ;  /* 0x0000000000017941 */ /* 0x000fea0003800200 */
.L_x_167:
        /* <DEDUP_REMOVED lines=25> */
.L_x_170:
[----:B------:R-:W-:Y:S05]  /*8cf0*/  BSYNC.RECONVERGENT B1 ;  /* 0x0000000000017941 */ /* 0x000fea0003800200 */
.L_x_169:
        /* <DEDUP_REMOVED lines=23> */
.L_x_172:
[----:B------:R-:W-:Y:S05]  /*8e70*/  BSYNC.RECONVERGENT B1 ;  /* 0x0000000000017941 */ /* 0x000fea0003800200 */
.L_x_171:
        /* <DEDUP_REMOVED lines=25> */
.L_x_174:
[----:B------:R-:W-:Y:S05]  /*9010*/  BSYNC.RECONVERGENT B1 ;  /* 0x0000000000017941 */ /* 0x000fea0003800200 */
.L_x_173:
        /* <DEDUP_REMOVED lines=23> */
.L_x_176:
[----:B------:R-:W-:Y:S05]  /*9190*/  BSYNC.RECONVERGENT B1 ;  /* 0x0000000000017941 */ /* 0x000fea0003800200 */
.L_x_175:
        /* <DEDUP_REMOVED lines=25> */
.L_x_178:
[----:B------:R-:W-:Y:S05]  /*9330*/  BSYNC.RECONVERGENT B1 ;  /* 0x0000000000017941 */ /* 0x000fea0003800200 */
.L_x_177:
        /* <DEDUP_REMOVED lines=23> */
.L_x_180:
[----:B------:R-:W-:Y:S05]  /*94b0*/  BSYNC.RECONVERGENT B1 ;  /* 0x0000000000017941 */ /* 0x000fea0003800200 */
.L_x_179:
        /* <DEDUP_REMOVED lines=25> */
.L_x_182:
[----:B------:R-:W-:Y:S05]  /*9650*/  BSYNC.RECONVERGENT B1 ;  /* 0x0000000000017941 */ /* 0x000fea0003800200 */
.L_x_181:
        /* <DEDUP_REMOVED lines=23> */
.L_x_184:
[----:B------:R-:W-:Y:S05]  /*97d0*/  BSYNC.RECONVERGENT B1 ;  /* 0x0000000000017941 */ /* 0x000fea0003800200 */
.L_x_183:
        /* <DEDUP_REMOVED lines=25> */
.L_x_186:
[----:B------:R-:W-:Y:S05]  /*9970*/  BSYNC.RECONVERGENT B1 ;  /* 0x0000000000017941 */ /* 0x000fea0003800200 */
.L_x_185:
        /* <DEDUP_REMOVED lines=23> */
.L_x_188:
[----:B------:R-:W-:Y:S05]  /*9af0*/  BSYNC.RECONVERGENT B1 ;  /* 0x0000000000017941 */ /* 0x000fea0003800200 */
.L_x_187:
        /* <DEDUP_REMOVED lines=25> */
.L_x_190:
[----:B------:R-:W-:Y:S05]  /*9c90*/  BSYNC.RECONVERGENT B1 ;  /* 0x0000000000017941 */ /* 0x000fea0003800200 */
.L_x_189:
        /* <DEDUP_REMOVED lines=23> */
.L_x_192:
[----:B------:R-:W-:Y:S05]  /*9e10*/  BSYNC.RECONVERGENT B1 ;  /* 0x0000000000017941 */ /* 0x000fea0003800200 */
.L_x_191:
        /* <DEDUP_REMOVED lines=25> */
.L_x_194:
[----:B------:R-:W-:Y:S05]  /*9fb0*/  BSYNC.RECONVERGENT B1 ;  /* 0x0000000000017941 */ /* 0x000fea0003800200 */
.L_x_193:
[----:B------:R-:W-:Y:S02]  /*9fc0*/  IMAD.MOV.U32 R8, RZ, RZ, R4 ;  /* 0x000000ffff087224 */ /* 0x000fe400078e0004 */
[----:B------:R-:W-:-:S07]  /*9fd0*/  IMAD.MOV.U32 R9, RZ, RZ, R5 ;  /* 0x000000ffff097224 */ /* 0x000fce00078e0005 */
.L_x_159:
[----:B------:R-:W-:Y:S01]  /*9fe0*/  UMOV UR11, 0x4014 ;  /* 0x00004014000b7882 */ /* 0x000fe20000000000 */
[----:B------:R-:W-:Y:S01]  /*9ff0*/  UMOV UR12, 0x3410 ;  /* 0x00003410000c7882 */ /* 0x000fe20000000000 */
[----:B------:R-:W-:Y:S02]  /*a000*/  ULEA UR11, UR4, UR11, 0x3 ;  /* 0x0000000b040b7291 */ /* 0x000fe4000f8e18ff */
[----:B------:R-:W-:-:S10]  /*a010*/  UIADD3 UR5, UPT, UPT, UR5, 0x1, URZ ;  /* 0x0000000105057890 */ /* 0x000fd4000fffe0ff */
[----:B------:R-:W0:Y:S02]  /*a020*/  LDCU UR11, c[0x3][UR11] ;  /* 0x00c000000b0b77ac */ /* 0x000e240008000800 */
[----:B0-----:R-:W-:-:S12]  /*a030*/  ULEA UR11, UR11, UR12, 0x2 ;  /* 0x0000000c0b0b7291 */ /* 0x001fd8000f8e10ff */
[----:B------:R-:W0:Y:S02]  /*a040*/  LDCU UR11, c[0x3][UR11] ;  /* 0x00c000000b0b77ac */ /* 0x000e240008000800 */
[----:B0-----:R-:W-:-:S09]  /*a050*/  UISETP.NE.AND UP0, UPT, UR5, UR11, UPT ;  /* 0x0000000b0500728c */ /* 0x001fd2000bf05270 */
[----:B------:R-:W-:Y:S05]  /*a060*/  BRA.U UP0, `(.L_x_195) ;  /* 0xffffffd500fc7547 */ /* 0x000fea000b83ffff */
.L_x_158:
[----:B------:R-:W-:Y:S01]  /*a070*/  USHF.L.U32 UR12, UR4, 0x3, URZ ;  /* 0x00000003040c7899 */ /* 0x000fe200080006ff */
[----:B------:R-:W-:-:S11]  /*a080*/  UMOV UR11, 0x410 ;  /* 0x00000410000b7882 */ /* 0x000fd60000000000 */
[----:B------:R-:W0:Y:S01]  /*a090*/  LDCU UR5, c[0x3][UR12+0x4014] ;  /* 0x00c802800c0577ac */ /* 0x000e220008000800 */
[----:B------:R-:W1:Y:S01]  /*a0a0*/  LDCU UR12, c[0x3][UR12+0x4018] ;  /* 0x00c803000c0c77ac */ /* 0x000e620008000800 */
[----:B0-----:R-:W-:Y:S02]  /*a0b0*/  ULEA UR5, UR5, UR11, 0x2 ;  /* 0x0000000b05057291 */ /* 0x001fe4000f8e10ff */
[----:B-1----:R-:W-:-:S10]  /*a0c0*/  USHF.L.U32 UR11, UR12, 0x2, URZ ;  /* 0x000000020c0b7899 */ /* 0x002fd400080006ff */
[----:B------:R-:W0:Y:S02]  /*a0d0*/  LDCU UR5, c[0x3][UR5] ;  /* 0x00c00000050577ac */ /* 0x000e240008000800 */
[----:B------:R-:W0:Y:S01]  /*a0e0*/  LDCU UR13, c[0x3][UR11+0x410] ;  /* 0x00c082000b0d77ac */ /* 0x000e220008000800 */
[----:B------:R-:W3:Y:S01]  /*a0f0*/  LDCU UR11, c[0x3][UR11+0x10] ;  /* 0x00c002000b0b77ac */ /* 0x000ee20008000800 */
[----:B0-----:R-:W-:Y:S01]  /*a100*/  UISETP.NE.AND UP0, UPT, UR5, UR13, UPT ;  /* 0x0000000d0500728c */ /* 0x001fe2000bf05270 */
[----:B---3--:R-:W-:-:S05]  /*a110*/  MOV R0, UR11 ;  /* 0x0000000b00007c02 */ /* 0x008fca0008000f00 */
        /* <DEDUP_REMOVED lines=19> */
.L_x_196:
        /* <DEDUP_REMOVED lines=15> */
.L_x_197:
[----:B------:R-:W-:Y:S01]  /*a340*/  DSETP.MAX.AND P0, P1, RZ, R2, PT ;  /* 0x00000002ff00722a */ /* 0x000fe2000390f000 */
[----:B------:R-:W-:Y:S01]  /*a350*/  IMAD.MOV.U32 R0, RZ, RZ, RZ ;  /* 0x000000ffff007224 */ /* 0x000fe200078e00ff */
[----:B------:R-:W-:Y:S01]  /*a360*/  MOV R6, RZ ;  /* 0x000000ff00067202 */ /* 0x000fe20000000f00 */
[----:B------:R-:W-:Y:S01]  /*a370*/  IMAD.MOV.U32 R9, RZ, RZ, R3 ;  /* 0x000000ffff097224 */ /* 0x000fe200078e0003 */
[----:B------:R-:W-:Y:S01]  /*a380*/  DADD R38, R4, R38 ;  /* 0x0000000004267229 */ /* 0x000fe20000000026 */
[----:B------:R-:W-:Y:S01]  /*a390*/  IMAD.MOV.U32 R7, RZ, RZ, R2 ;  /* 0x000000ffff077224 */ /* 0x000fe200078e0002 */
[----:B------:R-:W-:Y:S01]  /*a3a0*/  BSSY.RECONVERGENT B0, `(.L_x_198) ;  /* 0x0000062000007945 */ /* 0x000fe20003800200 */
[----:B------:R-:W-:Y:S01]  /*a3b0*/  IMAD.MOV.U32 R19, RZ, RZ, -0x3ff ;  /* 0xfffffc01ff137424 */ /* 0x000fe200078e00ff */
[----:B------:R-:W-:Y:S02]  /*a3c0*/  FSEL R11, R0, R9, P0 ;  /* 0x00000009000b7208 */ /* 0x000fe40000000000 */
[----:B------:R-:W-:-:S04]  /*a3d0*/  SEL R6, R6, R7, P0 ;  /* 0x0000000706067207 */ /* 0x000fc80000000000 */
        /* <DEDUP_REMOVED lines=13> */
[----:B------:R-:W-:Y:S01]  /*a4b0*/  MOV R4, R16 ;  /* 0x0000001000047202 */ /* 0x000fe20000000f00 */
[----:B------:R-:W-:-:S10]  /*a4c0*/  IMAD.MOV.U32 R0, RZ, RZ, R17 ;  /* 0x000000ffff007224 */ /* 0x000fd400078e0011 */
[----:B------:R-:W-:Y:S01]  /*a4d0*/  @!P1 DMUL R4, R16, 1.80143985094819840000e+16 ;  /* 0x4350000010049828 */ /* 0x000fe20000000000 */
[----:B------:R-:W-:-:S09]  /*a4e0*/  @!P1 IMAD.MOV.U32 R19, RZ, RZ, -0x435 ;  /* 0xfffffbcbff139424 */ /* 0x000fd200078e00ff */
[----:B------:R-:W-:-:S05]  /*a4f0*/  @!P1 MOV R0, R5 ;  /* 0x0000000500009202 */ /* 0x000fca0000000f00 */
[----:B------:R-:W-:-:S05]  /*a500*/  VIADD R6, R0, 0xffffffff ;  /* 0xffffffff00067836 */ /* 0x000fca0000000000 */
[----:B------:R-:W-:Y:S02]  /*a510*/  ISETP.GT.U32.AND P0, PT, R6, 0x7feffffe, PT ;  /* 0x7feffffe0600780c */ /* 0x000fe40003f04070 */
[----:B------:R-:W-:Y:S01]  /*a520*/  MOV R6, R16 ;  /* 0x0000001000067202 */ /* 0x000fe20000000f00 */
[----:B------:R-:W-:-:S10]  /*a530*/  @!P1 IMAD.MOV.U32 R6, RZ, RZ, R4 ;  /* 0x000000ffff069224 */ /* 0x000fd400078e0004 */
        /* <DEDUP_REMOVED lines=13> */
[----:B------:R-:W-:Y:S01]  /*a610*/  @P0 VIADD R7, R5, 0xfff00000 ;  /* 0xfff0000005070836 */ /* 0x000fe20000000000 */
[----:B------:R-:W-:-:S03]  /*a620*/  @P0 IADD3 R19, PT, PT, R19, 0x1, RZ ;  /* 0x0000000113130810 */ /* 0x000fc60007ffe0ff */
[----:B------:R-:W-:Y:S01]  /*a630*/  @P0 IMAD.MOV.U32 R5, RZ, RZ, R7 ;  /* 0x000000ffff050224 */ /* 0x000fe200078e0007 */
[----:B------:R-:W-:Y:S01]  /*a640*/  LOP3.LUT R18, R19, 0x80000000, RZ, 0x3c, !PT ;  /* 0x8000000013127812 */ /* 0x000fe200078e3cff */
[----:B------:R-:W-:-:S04]  /*a650*/  IMAD.MOV.U32 R19, RZ, RZ, 0x43300000 ;  /* 0x43300000ff137424 */ /* 0x000fc800078e00ff */
[----:B------:R-:W-:Y:S02]  /*a660*/  DADD R8, R4, 1 ;  /* 0x3ff0000004087429 */ /* 0x000fe40000000000 */
[----:B------:R-:W-:Y:S01]  /*a670*/  DADD R18, R18, -UR20 ;  /* 0x8000001412127e29 */ /* 0x000fe20008000000 */
[----:B------:R-:W-:Y:S01]  /*a680*/  UMOV UR20, 0xfefa39ef ;  /* 0xfefa39ef00147882 */ /* 0x000fe20000000000 */
[----:B------:R-:W-:Y:S02]  /*a690*/  UMOV UR21, 0x3fe62e42 ;  /* 0x3fe62e4200157882 */ /* 0x000fe40000000000 */
[----:B------:R-:W0:Y:S02]  /*a6a0*/  MUFU.RCP64H R11, R9 ;  /* 0x00000009000b7308 */ /* 0x000e240000001800 */
        /* <DEDUP_REMOVED lines=43> */
.L_x_199:
[----:B------:R-:W-:Y:S01]  /*a960*/  IMAD.MOV.U32 R6, RZ, RZ, 0x0 ;  /* 0x00000000ff067424 */ /* 0x000fe200078e00ff */
[----:B------:R-:W-:Y:S02]  /*a970*/  MOV R7, 0x7ff00000 ;  /* 0x7ff0000000077802 */ /* 0x000fe40000000f00 */
[----:B------:R-:W-:-:S04]  /*a980*/  LOP3.LUT P0, RZ, R5, 0x7fffffff, RZ, 0xc0, !PT ;  /* 0x7fffffff05ff7812 */ /* 0x000fc8000780c0ff */
[----:B------:R-:W-:-:S10]  /*a990*/  DFMA R6, R4, R6, +INF ;  /* 0x7ff000000406742b */ /* 0x000fd40000000006 */
[----:B------:R-:W-:Y:S02]  /*a9a0*/  FSEL R6, R6, RZ, P0 ;  /* 0x000000ff06067208 */ /* 0x000fe40000000000 */
[----:B------:R-:W-:-:S07]  /*a9b0*/  FSEL R7, R7, -QNAN , P0 ;  /* 0xfff0000007077808 */ /* 0x000fce0000000000 */
.L_x_200:
[----:B------:R-:W-:Y:S05]  /*a9c0*/  BSYNC.RECONVERGENT B0 ;  /* 0x0000000000007941 */ /* 0x000fea0003800200 */
.L_x_198:
[----:B------:R-:W0:Y:S01]  /*a9d0*/  MUFU.RCP64H R5, R17 ;  /* 0x0000001100057308 */ /* 0x000e220000001800 */
[----:B------:R-:W-:Y:S01]  /*a9e0*/  IMAD.MOV.U32 R4, RZ, RZ, 0x1 ;  /* 0x00000001ff047424 */ /* 0x000fe200078e00ff */
[----:B------:R-:W-:Y:S01]  /*a9f0*/  FSETP.GEU.AND P1, PT, |R3|, 6.5827683646048100446e-37, PT ;  /* 0x036000000300780b */ /* 0x000fe20003f2e200 */
[----:B------:R-:W-:Y:S01]  /*aa00*/  ULEA UR11, UR12, UR7, 0x5 ;  /* 0x000000070c0b7291 */ /* 0x000fe2000f8e28ff */
[----:B------:R-:W-:Y:S01]  /*aa10*/  BSSY.RECONVERGENT B1, `(.L_x_201) ;  /* 0x0000014000017945 */ /* 0x000fe20003800200 */
[----:B------:R-:W-:Y:S02]  /*aa20*/  DADD R40, R6, R40 ;  /* 0x0000000006287229 */ /* 0x000fe40000000028 */
        /* <DEDUP_REMOVED lines=18> */
.L_x_202:
[----:B------:R-:W-:Y:S05]  /*ab50*/  BSYNC.RECONVERGENT B1 ;  /* 0x0000000000017941 */ /* 0x000fea0003800200 */
.L_x_201:
        /* <DEDUP_REMOVED lines=23> */
.L_x_204:
[----:B------:R-:W-:Y:S05]  /*acd0*/  BSYNC.RECONVERGENT B1 ;  /* 0x0000000000017941 */ /* 0x000fea0003800200 */
.L_x_203:
        /* <DEDUP_REMOVED lines=24> */
.L_x_206:
[----:B------:R-:W-:Y:S05]  /*ae60*/  BSYNC.RECONVERGENT B1 ;  /* 0x0000000000017941 */ /* 0x000fea0003800200 */
.L_x_205:
        /* <DEDUP_REMOVED lines=23> */
.L_x_208:
[----:B------:R-:W-:Y:S05]  /*afe0*/  BSYNC.RECONVERGENT B1 ;  /* 0x0000000000017941 */ /* 0x000fea0003800200 */
.L_x_207:
[----:B------:R-:W-:Y:S01]  /*aff0*/  ULEA UR5, UR12, UR16, 0x3 ;  /* 0x000000100c057291 */ /* 0x000fe2000f8e18ff */
[----:B------:R0:W-:Y:S01]  /*b000*/  STL.128 [UR11+0x10], R12 ;  /* 0x0000100cff007987 */ /* 0x0001e20008100c0b */
[----:B------:R-:W1:Y:S01]  /*b010*/  LDCU UR12, c[0x3][0x4814] ;  /* 0x00c90280ff0c77ac */ /* 0x000e620008000800 */
[----:B------:R-:W-:-:S06]  /*b020*/  UIADD3 UR4, UPT, UPT, UR4, 0x1, URZ ;  /* 0x0000000104047890 */ /* 0x000fcc000fffe0ff */
[----:B------:R0:W-:Y:S01]  /*b030*/  STL.64 [UR5], R40 ;  /* 0x00000028ff007987 */ /* 0x0001e20008100a05 */
[----:B-1----:R-:W-:-:S09]  /*b040*/  UISETP.NE.AND UP0, UPT, UR4, UR12, UPT ;  /* 0x0000000c0400728c */ /* 0x002fd2000bf05270 */
[----:B0-----:R-:W-:Y:S05]  /*b050*/  BRA.U UP0, `(.L_x_209) ;  /* 0xffffff9d00f47547 */ /* 0x001fea000b83ffff */
.L_x_121:
[----:B---3--:R-:W3:Y:S01]  /*b060*/  S2R R0, SR_TID.X ;  /* 0x0000000000007919 */ /* 0x008ee20000002100 */
[----:B------:R-:W3:Y:S01]  /*b070*/  S2UR UR4, SR_CTAID.X ;  /* 0x00000000000479c3 */ /* 0x000ee20000002500 */
[----:B------:R-:W1:Y:S07]  /*b080*/  LDCU UR11, c[0x3][URZ] ;  /* 0x00c00000ff0b77ac */ /* 0x000e6e0008000800 */
[----:B------:R-:W3:Y:S08]  /*b090*/  LDC R3, c[0x0][0x360] ;  /* 0x0000d800ff037b82 */ /* 0x000ef00000000800 */
[----:B0-----:R-:W0:Y:S01]  /*b0a0*/  LDC.64 R40, c[0x0][0x388] ;  /* 0x0000e200ff287b82 */ /* 0x001e220000000a00 */
[----:B---3--:R-:W-:-:S04]  /*b0b0*/  IMAD R3, R3, UR4, R0 ;  /* 0x0000000403037c24 */ /* 0x008fc8000f8e0200 */
[----:B0-----:R-:W-:-:S06]  /*b0c0*/  IMAD.WIDE R40, R3, 0x4, R40 ;  /* 0x0000000403287825 */ /* 0x001fcc00078e0228 */
[----:B------:R0:W5:Y:S01]  /*b0d0*/  LDG.E R40, desc[UR14][R40.64] ;  /* 0x0000000e28287981 */ /* 0x000162000c1e1900 */
[----:B-1----:R-:W-:Y:S02]  /*b0e0*/  UISETP.GE.AND UP0, UPT, UR11, 0x1, UPT ;  /* 0x000000010b00788c */ /* 0x002fe4000bf06270 */
[----:B------:R-:W-:-:S07]  /*b0f0*/  UIADD3 UR10, UPT, UPT, UR10, 0x23800, URZ ;  /* 0x000238000a0a7890 */ /* 0x000fce000fffe0ff */
[----:B0-----:R-:W-:Y:S05]  /*b100*/  BRA.U !UP0, `(.L_x_210) ;  /* 0x0000006908c87547 */ /* 0x001fea000b800000 */
[----:B------:R-:W-:-:S05]  /*b110*/  UMOV UR4, URZ ;  /* 0x000000ff00047c82 */ /* 0x000fca0008000000 */
.L_x_319:
[----:B------:R-:W-:Y:S02]  /*b120*/  USHF.L.U32 UR17, UR4, 0x2, URZ ;  /* 0x0000000204117899 */ /* 0x000fe400080006ff */
[----:B------:R-:W-:-:S09]  /*b130*/  ULEA UR5, UR4, UR8, 0x7 ;  /* 0x0000000804057291 */ /* 0x000fd2000f8e38ff */
[----:B----45:R-:W5:Y:S04]  /*b140*/  LDL.128 R8, [UR5] ;  /* 0x00000005ff087983 */ /* 0x030f680008100c00 */
[----:B------:R-:W5:Y:S04]  /*b150*/  LDL.128 R12, [UR5+0x10] ;  /* 0x00001005ff0c7983 */ /* 0x000f680008100c00 */
[----:B------:R-:W5:Y:S04]  /*b160*/  LDL.128 R16, [UR5+0x20] ;  /* 0x00002005ff107983 */ /* 0x000f680008100c00 */
[----:B------:R-:W5:Y:S04]  /*b170*/  LDL.128 R20, [UR5+0x30] ;  /* 0x00003005ff147983 */ /* 0x000f680008100c00 */
[----:B------:R-:W5:Y:S04]  /*b180*/  LDL.128 R24, [UR5+0x40] ;  /* 0x00004005ff187983 */ /* 0x000f680008100c00 */
[----:B------:R-:W5:Y:S04]  /*b190*/  LDL.128 R28, [UR5+0x50] ;  /* 0x00005005ff1c7983 */ /* 0x000f680008100c00 */
[----:B------:R-:W5:Y:S04]  /*b1a0*/  LDL.128 R32, [UR5+0x60] ;  /* 0x00006005ff207983 */ /* 0x000f680008100c00 */
[----:B------:R-:W5:Y:S01]  /*b1b0*/  LDL.128 R36, [UR5+0x70] ;  /* 0x00007005ff247983 */ /* 0x000f620008100c00 */
[----:B------:R-:W0:Y:S01]  /*b1c0*/  LDCU UR5, c[0x3][UR17+0x810] ;  /* 0x00c10200110577ac */ /* 0x000e220008000800 */
[----:B------:R-:W-:Y:S01]  /*b1d0*/  CS2R R56, SRZ ;  /* 0x0000000000387805 */ /* 0x000fe2000001ff00 */
[----:B0-----:R-:W-:-:S09]  /*b1e0*/  UISETP.GT.AND UP0, UPT, UR5, -0x1, UPT ;  /* 0xffffffff0500788c */ /* 0x001fd2000bf04270 */
[----:B------:R-:W-:Y:S05]  /*b1f0*/  BRA.U !UP0, `(.L_x_211) ;  /* 0x00000025080c7547 */ /* 0x000fea000b800000 */
[----:B------:R-:W-:-:S09]  /*b200*/  ULEA UR11, UR4, UR7, 0x5 ;  /* 0x00000007040b7291 */ /* 0x000fd2000f8e28ff */
[----:B--2---:R-:W2:Y:S04]  /*b210*/  LDL.128 R4, [UR11] ;  /* 0x0000000bff047983 */ /* 0x004ea80008100c00 */
[----:B------:R-:W3:Y:S01]  /*b220*/  LDL.128 R44, [UR11+0x10] ;  /* 0x0000100bff2c7983 */ /* 0x000ee20008100c00 */
[----:B------:R-:W-:Y:S01]  /*b230*/  USHF.L.U32 UR5, UR5, 0x2, URZ ;  /* 0x0000000205057899 */ /* 0x000fe200080006ff */
[----:B------:R-:W-:Y:S01]  /*b240*/  BSSY.RECONVERGENT B0, `(.L_x_212) ;  /* 0x00000ab000007945 */ /* 0x000fe20003800200 */
[----:B------:R-:W0:Y:S10]  /*b250*/  LDCU UR11, c[0x3][UR17+0x410] ;  /* 0x00c08200110b77ac */ /* 0x000e340008000800 */
[----:B------:R-:W0:Y:S01]  /*b260*/  LDCU UR12, c[0x3][UR5+0x410] ;  /* 0x00c08200050c77ac */ /* 0x000e220008000800 */
[----:B------:R-:W1:Y:S01]  /*b270*/  LDCU UR5, c[0x3][UR5+0x10] ;  /* 0x00c00200050577ac */ /* 0x000e620008000800 */
[----:B0-----:R-:W-:-:S04]  /*b280*/  UISETP.NE.AND UP0, UPT, UR11, UR12, UPT ;  /* 0x0000000c0b00728c */ /* 0x001fc8000bf05270 */
[----:B-1----:R-:W-:-:S06]  /*b290*/  UISETP.EQ.OR UP0, UPT, UR11, UR5, !UP0 ;  /* 0x000000050b00728c */ /* 0x002fcc000c702670 */
[----:B------:R-:W-:Y:S01]  /*b2a0*/  PLOP3.LUT P0, PT, PT, PT, UP0, 0x80, 0x8 ;  /* 0x000000000008781c */ /* 0x000fe20003f0f008 */
[----:B--2--5:R-:W-:-:S12]  /*b2b0*/  DMUL R8, R8, R4 ;  /* 0x0000000408087228 */ /* 0x024fd80000000000 */
[--C-:B------:R-:W-:Y:S01]  /*b2c0*/  @!P0 IMAD.MOV.U32 R2, RZ, RZ, R4.reuse ;  /* 0x000000ffff028224 */ /* 0x100fe200078e0004 */
[----:B------:R-:W-:Y:S01]  /*b2d0*/  @P0 MOV R2, R6 ;  /* 0x0000000600020202 */ /* 0x000fe20000000f00 */
[----:B------:R-:W-:Y:S01]  /*b2e0*/  @!P0 IMAD.MOV.U32 R3, RZ, RZ, R5 ;  /* 0x000000ffff038224 */ /* 0x000fe200078e0005 */
[----:B------:R-:W-:Y:S01]  /*b2f0*/  @!P0 MOV R43, R5 ;  /* 0x00000005002b8202 */ /* 0x000fe20000000f00 */
[----:B------:R-:W-:Y:S01]  /*b300*/  @P0 IMAD.MOV.U32 R3, RZ, RZ, R7 ;  /* 0x000000ffff030224 */ /* 0x000fe200078e0007 */
[----:B------:R-:W-:Y:S01]  /*b310*/  DMUL R18, R18, R6 ;  /* 0x0000000612127228 */ /* 0x000fe20000000000 */
[----:B------:R-:W-:Y:S01]  /*b320*/  @!P0 IMAD.MOV.U32 R42, RZ, RZ, R4 ;  /* 0x000000ffff2a8224 */ /* 0x000fe200078e0004 */
[----:B------:R-:W-:Y:S01]  /*b330*/  DADD R48, RZ, R8 ;  /* 0x00000000ff307229 */ /* 0x000fe20000000008 */
[----:B---3--:R-:W-:Y:S01]  /*b340*/  @P0 IMAD.MOV.U32 R42, RZ, RZ, R44 ;  /* 0x000000ffff2a0224 */ /* 0x008fe200078e002c */
[----:B------:R-:W-:Y:S01]  /*b350*/  DMUL R28, R28, R44 ;  /* 0x0000002c1c1c7228 */ /* 0x000fe20000000000 */
[----:B------:R-:W-:Y:S01]  /*b360*/  @P0 IMAD.MOV.U32 R43, RZ, RZ, R45 ;  /* 0x000000ffff2b0224 */ /* 0x000fe200078e002d */
[----:B------:R-:W-:Y:S01]  /*b370*/  DMUL R10, R10, R2 ;  /* 0x000000020a0a7228 */ /* 0x000fe20000000000 */
[----:B------:R-:W-:Y:S01]  /*b380*/  @!P0 MOV R2, R4 ;  /* 0x0000000400028202 */ /* 0x000fe20000000f00 */
[----:B------:R-:W-:Y:S01]  /*b390*/  @!P0 IMAD.MOV.U32 R3, RZ, RZ, R5 ;  /* 0x000000ffff038224 */ /* 0x000fe200078e0005 */
[----:B------:R-:W-:-:S02]  /*b3a0*/  @P0 MOV R3, R47 ;  /* 0x0000002f00030202 */ /* 0x000fc40000000f00 */
[----:B------:R-:W-:Y:S01]  /*b3b0*/  DMUL R12, R12, R42 ;  /* 0x0000002a0c0c7228 */ /* 0x000fe20000000000 */
[----:B------:R-:W-:Y:S02]  /*b3c0*/  @P0 IMAD.MOV.U32 R2, RZ, RZ, R46 ;  /* 0x000000ffff020224 */ /* 0x000fe400078e002e */
[----:B------:R-:W-:Y:S01]  /*b3d0*/  DADD R48, R10, R48 ;  /* 0x000000000a307229 */ /* 0x000fe20000000030 */
[----:B------:R-:W-:Y:S01]  /*b3e0*/  @!P0 IMAD.MOV.U32 R42, RZ, RZ, R6 ;  /* 0x000000ffff2a8224 */ /* 0x000fe200078e0006 */
[----:B------:R-:W-:Y:S01]  /*b3f0*/  @P0 MOV R42, R4 ;  /* 0x00000004002a0202 */ /* 0x000fe20000000f00 */
[----:B------:R-:W-:Y:S01]  /*b400*/  @!P0 IMAD.MOV.U32 R43, RZ, RZ, R7 ;  /* 0x000000ffff2b8224 */ /* 0x000fe200078e0007 */
[----:B------:R-:W-:Y:S01]  /*b410*/  DMUL R14, R14, R2 ;  /* 0x000000020e0e7228 */ /* 0x000fe20000000000 */
[----:B------:R-:W-:Y:S01]  /*b420*/  @P0 IMAD.MOV.U32 R43, RZ, RZ, R5 ;  /* 0x000000ffff2b0224 */ /* 0x000fe200078e0005 */
[----:B------:R-:W-:Y:S01]  /*b430*/  @!P0 MOV R2, R6 ;  /* 0x0000000600028202 */ /* 0x000fe20000000f00 */
[----:B------:R-:W-:Y:S01]  /*b440*/  @!P0 IMAD.MOV.U32 R3, RZ, RZ, R7 ;  /* 0x000000ffff038224 */ /* 0x000fe200078e0007 */
[----:B------:R-:W-:Y:S01]  /*b450*/  DADD R48, R12, R48 ;  /* 0x000000000c307229 */ /* 0x000fe20000000030 */
[----:B------:R-:W-:Y:S01]  /*b460*/  @P0 IMAD.MOV.U32 R2, RZ, RZ, R46 ;  /* 0x000000ffff020224 */ /* 0x000fe200078e002e */
[----:B------:R-:W-:Y:S01]  /*b470*/  @P0 MOV R3, R47 ;  /* 0x0000002f00030202 */ /* 0x000fe20000000f00 */
[----:B------:R-:W-:Y:S01]  /*b480*/  DMUL R16, R16, R42 ;  /* 0x0000002a10107228 */ /* 0x000fe20000000000 */
[----:B------:R-:W-:Y:S01]  /*b490*/  @!P0 IMAD.MOV.U32 R42, RZ, RZ, R6 ;  /* 0x000000ffff2a8224 */ /* 0x000fe200078e0006 */
[----:B------:R-:W-:Y:S01]  /*b4a0*/  @!P0 MOV R43, R7 ;  /* 0x00000007002b8202 */ /* 0x000fe20000000f00 */
[----:B------:R-:W-:-:S02]  /*b4b0*/  @P0 IMAD.MOV.U32 R42, RZ, RZ, R44 ;  /* 0x000000ffff2a0224 */ /* 0x000fc400078e002c */
[----:B------:R-:W-:Y:S01]  /*b4c0*/  DADD R48, R14, R48 ;  /* 0x000000000e307229 */ /* 0x000fe20000000030 */
[----:B------:R-:W-:Y:S01]  /*b4d0*/  @P0 IMAD.MOV.U32 R43, RZ, RZ, R45 ;  /* 0x000000ffff2b0224 */ /* 0x000fe200078e002d */
[----:B------:R-:W-:Y:S01]  /*b4e0*/  DMUL R22, R22, R2 ;  /* 0x0000000216167228 */ /* 0x000fe20000000000 */
[----:B------:R-:W-:Y:S01]  /*b4f0*/  @!P0 IMAD.MOV.U32 R2, RZ, RZ, R44 ;  /* 0x000000ffff028224 */ /* 0x000fe200078e002c */
[----:B------:R-:W-:Y:S01]  /*b500*/  @!P0 MOV R3, R45 ;  /* 0x0000002d00038202 */ /* 0x000fe20000000f00 */
[----:B------:R-:W-:Y:S02]  /*b510*/  @P0 IMAD.MOV.U32 R2, RZ, RZ, R6 ;  /* 0x000000ffff020224 */ /* 0x000fe400078e0006 */
[----:B------:R-:W-:Y:S01]  /*b520*/  DMUL R20, R20, R42 ;  /* 0x0000002a14147228 */ /* 0x000fe20000000000 */
[----:B------:R-:W-:Y:S01]  /*b530*/  @P0 IMAD.MOV.U32 R3, RZ, RZ, R7 ;  /* 0x000000ffff030224 */ /* 0x000fe200078e0007 */
[----:B------:R-:W-:Y:S01]  /*b540*/  DADD R48, R16, R48 ;  /* 0x0000000010307229 */ /* 0x000fe20000000030 */
[----:B------:R-:W-:Y:S01]  /*b550*/  @!P0 IMAD.MOV.U32 R42, RZ, RZ, R44 ;  /* 0x000000ffff2a8224 */ /* 0x000fe200078e002c */
[----:B------:R-:W-:Y:S01]  /*b560*/  @P0 MOV R42, R4 ;  /* 0x00000004002a0202 */ /* 0x000fe20000000f00 */
[----:B------:R-:W-:-:S02]  /*b570*/  @!P0 IMAD.MOV.U32 R43, RZ, RZ, R45 ;  /* 0x000000ffff2b8224 */ /* 0x000fc400078e002d */
[----:B------:R-:W-:Y:S01]  /*b580*/  @P0 IMAD.MOV.U32 R43, RZ, RZ, R5 ;  /* 0x000000ffff2b0224 */ /* 0x000fe200078e0005 */
[----:B------:R-:W-:Y:S02]  /*b590*/  DMUL R26, R26, R2 ;  /* 0x000000021a1a7228 */ /* 0x000fe40000000000 */
[----:B------:R-:W-:Y:S01]  /*b5a0*/  DADD R48, R18, R48 ;  /* 0x0000000012307229 */ /* 0x000fe20000000030 */
[----:B------:R-:W-:Y:S01]  /*b5b0*/  @!P0 MOV R2, R44 ;  /* 0x0000002c00028202 */ /* 0x000fe20000000f00 */
[----:B------:R-:W-:Y:S01]  /*b5c0*/  @!P0 IMAD.MOV.U32 R3, RZ, RZ, R45 ;  /* 0x000000ffff038224 */ /* 0x000fe200078e002d */
[----:B------:R-:W-:Y:S01]  /*b5d0*/  DMUL R24, R24, R42 ;  /* 0x0000002a18187228 */ /* 0x000fe20000000000 */
[--C-:B------:R-:W-:Y:S01]  /*b5e0*/  @P0 IMAD.MOV.U32 R2, RZ, RZ, R46.reuse ;  /* 0x000000ffff020224 */ /* 0x100fe200078e002e */
[----:B------:R-:W-:Y:S01]  /*b5f0*/  @P0 MOV R3, R47 ;  /* 0x0000002f00030202 */ /* 0x000fe20000000f00 */
[----:B------:R-:W-:Y:S01]  /*b600*/  @!P0 IMAD.MOV.U32 R42, RZ, RZ, R46 ;  /* 0x000000ffff2a8224 */ /* 0x000fe200078e002e */
[----:B------:R-:W-:Y:S01]  /*b610*/  @P0 MOV R42, R4 ;  /* 0x00000004002a0202 */ /* 0x000fe20000000f00 */
[----:B------:R-:W-:Y:S01]  /*b620*/  DADD R48, R20, R48 ;  /* 0x0000000014307229 */ /* 0x000fe20000000030 */
[----:B------:R-:W-:-:S02]  /*b630*/  @!P0 IMAD.MOV.U32 R43, RZ, RZ, R47 ;  /* 0x000000ffff2b8224 */ /* 0x000fc400078e002f */
[----:B------:R-:W-:Y:S01]  /*b640*/  DMUL R30, R30, R2 ;  /* 0x000000021e1e7228 */ /* 0x000fe20000000000 */
[----:B------:R-:W-:Y:S01]  /*b650*/  @P0 IMAD.MOV.U32 R43, RZ, RZ, R5 ;  /* 0x000000ffff2b0224 */ /* 0x000fe200078e0005 */
[----:B------:R-:W-:Y:S01]  /*b660*/  @!P0 MOV R5, R47 ;  /* 0x0000002f00058202 */ /* 0x000fe20000000f00 */
[----:B------:R-:W-:Y:S01]  /*b670*/  @!P0 IMAD.MOV.U32 R4, RZ, RZ, R46 ;  /* 0x000000ffff048224 */ /* 0x000fe200078e002e */
[----:B------:R-:W-:Y:S01]  /*b680*/  @!P0 MOV R2, R46 ;  /* 0x0000002e00028202 */ /* 0x000fe20000000f00 */
[----:B------:R-:W-:Y:S01]  /*b690*/  DADD R48, R22, R48 ;  /* 0x0000000016307229 */ /* 0x000fe20000000030 */
[----:B------:R-:W-:Y:S01]  /*b6a0*/  @P0 IMAD.MOV.U32 R4, RZ, RZ, R6 ;  /* 0x000000ffff040224 */ /* 0x000fe200078e0006 */
[----:B------:R-:W-:Y:S01]  /*b6b0*/  DMUL R32, R32, R42 ;  /* 0x0000002a20207228 */ /* 0x000fe20000000000 */
[----:B------:R-:W-:Y:S02]  /*b6c0*/  @P0 IMAD.MOV.U32 R5, RZ, RZ, R7 ;  /* 0x000000ffff050224 */ /* 0x000fe400078e0007 */
[----:B------:R-:W-:Y:S01]  /*b6d0*/  @!P0 IMAD.MOV.U32 R3, RZ, RZ, R47 ;  /* 0x000000ffff038224 */ /* 0x000fe200078e002f */
[----:B------:R-:W-:Y:S01]  /*b6e0*/  @P0 MOV R3, R45 ;  /* 0x0000002d00030202 */ /* 0x000fe20000000f00 */
[----:B------:R-:W-:Y:S01]  /*b6f0*/  @P0 IMAD.MOV.U32 R2, RZ, RZ, R44 ;  /* 0x000000ffff020224 */ /* 0x000fe200078e002c */
[----:B------:R-:W-:-:S02]  /*b700*/  DADD R48, R24, R48 ;  /* 0x0000000018307229 */ /* 0x000fc40000000030 */
[----:B------:R-:W-:Y:S02]  /*b710*/  DMUL R34, R34, R4 ;  /* 0x0000000422227228 */ /* 0x000fe40000000000 */
[----:B------:R-:W-:Y:S02]  /*b720*/  DMUL R4, R38, R46 ;  /* 0x0000002e26047228 */ /* 0x000fe40000000000 */
[----:B------:R-:W-:Y:S02]  /*b730*/  DMUL R36, R36, R2 ;  /* 0x0000000224247228 */ /* 0x000fe40000000000 */
[----:B------:R-:W-:-:S08]  /*b740*/  DADD R48, R26, R48 ;  /* 0x000000001a307229 */ /* 0x000fd00000000030 */
[----:B------:R-:W-:-:S08]  /*b750*/  DADD R48, R28, R48 ;  /* 0x000000001c307229 */ /* 0x000fd00000000030 */
[----:B------:R-:W-:-:S08]  /*b760*/  DADD R48, R30, R48 ;  /* 0x000000001e307229 */ /* 0x000fd00000000030 */
[----:B------:R-:W-:-:S08]  /*b770*/  DADD R48, R32, R48 ;  /* 0x0000000020307229 */ /* 0x000fd00000000030 */
[----:B------:R-:W-:-:S08]  /*b780*/  DADD R48, R34, R48 ;  /* 0x0000000022307229 */ /* 0x000fd00000000030 */
[----:B------:R-:W-:-:S08]  /*b790*/  DADD R48, R36, R48 ;  /* 0x0000000024307229 */ /* 0x000fd00000000030 */
[----:B------:R-:W-:-:S10]  /*b7a0*/  DADD R58, R4, R48 ;  /* 0x00000000043a7229 */ /* 0x000fd40000000030 */
[----:B------:R-:W-:Y:S01]  /*b7b0*/  ISETP.GT.AND P0, PT, R59, 0xfffff, PT ;  /* 0x000fffff3b00780c */ /* 0x000fe20003f04270 */
[--C-:B------:R-:W-:Y:S01]  /*b7c0*/  IMAD.MOV.U32 R6, RZ, RZ, R58.reuse ;  /* 0x000000ffff067224 */ /* 0x100fe200078e003a */
[----:B------:R-:W-:Y:S01]  /*b7d0*/  MOV R3, R59 ;  /* 0x0000003b00037202 */ /* 0x000fe20000000f00 */
[----:B------:R-:W-:Y:S02]  /*b7e0*/  IMAD.MOV.U32 R7, RZ, RZ, R59 ;  /* 0x000000ffff077224 */ /* 0x000fe400078e003b */
        /* <DEDUP_REMOVED lines=74> */
.L_x_213:
[----:B------:R-:W-:Y:S01]  /*bc90*/  MOV R2, 0x0 ;  /* 0x0000000000027802 */ /* 0x000fe20000000f00 */
[----:B------:R-:W-:Y:S01]  /*bca0*/  IMAD.MOV.U32 R3, RZ, RZ, 0x7ff00000 ;  /* 0x7ff00000ff037424 */ /* 0x000fe200078e00ff */
[----:B------:R-:W-:-:S05]  /*bcb0*/  LOP3.LUT P0, RZ, R7, 0x7fffffff, RZ, 0xc0, !PT ;  /* 0x7fffffff07ff7812 */ /* 0x000fca000780c0ff */
[----:B------:R-:W-:-:S10]  /*bcc0*/  DFMA R2, R6, R2, +INF ;  /* 0x7ff000000602742b */ /* 0x000fd40000000002 */
[----:B------:R-:W-:Y:S02]  /*bcd0*/  FSEL R6, R2, RZ, P0 ;  /* 0x000000ff02067208 */ /* 0x000fe40000000000 */
[----:B------:R-:W-:-:S07]  /*bce0*/  FSEL R7, R3, -QNAN , P0 ;  /* 0xfff0000003077808 */ /* 0x000fce0000000000 */
.L_x_214:
[----:B------:R-:W-:Y:S05]  /*bcf0*/  BSYNC.RECONVERGENT B0 ;  /* 0x0000000000007941 */ /* 0x000fea0003800200 */
.L_x_212:
        /* <DEDUP_REMOVED lines=19> */
[----:B------:R-:W-:Y:S01]  /*be30*/  MOV R2, R4 ;  /* 0x0000000400027202 */ /* 0x000fe20000000f00 */
[----:B------:R-:W-:Y:S01]  /*be40*/  IMAD.MOV.U32 R4, RZ, RZ, R58 ;  /* 0x000000ffff047224 */ /* 0x000fe200078e003a */
[----:B------:R-:W-:Y:S01]  /*be50*/  MOV R0, 0xbe80 ;  /* 0x0000be8000007802 */ /* 0x000fe20000000f00 */
[----:B------:R-:W-:-:S07]  /*be60*/  IMAD.MOV.U32 R3, RZ, RZ, R59 ;  /* 0x000000ffff037224 */ /* 0x000fce00078e003b */
[----:B------:R-:W-:Y:S05]  /*be70*/  CALL.REL.NOINC `($__internal_0_$__cuda_sm20_div_rn_f64_full) ;  /* 0x0000008c00ac7944 */ /* 0x000fea0003c00000 */
.L_x_216:
[----:B------:R-:W-:Y:S05]  /*be80*/  BSYNC.RECONVERGENT B1 ;  /* 0x0000000000017941 */ /* 0x000fea0003800200 */
.L_x_215:
        /* <DEDUP_REMOVED lines=25> */
.L_x_218:
[----:B------:R-:W-:Y:S05]  /*c020*/  BSYNC.RECONVERGENT B1 ;  /* 0x0000000000017941 */ /* 0x000fea0003800200 */
.L_x_217:
        /* <DEDUP_REMOVED lines=23> */
.L_x_220:
[----:B------:R-:W-:Y:S05]  /*c1a0*/  BSYNC.RECONVERGENT B1 ;  /* 0x0000000000017941 */ /* 0x000fea0003800200 */
.L_x_219:
        /* <DEDUP_REMOVED lines=25> */
.L_x_222:
[----:B------:R-:W-:Y:S05]  /*c340*/  BSYNC.RECONVERGENT B1 ;  /* 0x0000000000017941 */ /* 0x000fea0003800200 */
.L_x_221:
        /* <DEDUP_REMOVED lines=23> */
.L_x_224:
[----:B------:R-:W-:Y:S05]  /*c4c0*/  BSYNC.RECONVERGENT B1 ;  /* 0x0000000000017941 */ /* 0x000fea0003800200 */
.L_x_223:
        /* <DEDUP_REMOVED lines=25> */
.L_x_226:
[----:B------:R-:W-:Y:S05]  /*c660*/  BSYNC.RECONVERGENT B1 ;  /* 0x0000000000017941 */ /* 0x000fea0003800200 */
.L_x_225:
        /* <DEDUP_REMOVED lines=23> */
.L_x_228:
[----:B------:R-:W-:Y:S05]  /*c7e0*/  BSYNC.RECONVERGENT B1 ;  /* 0x0000000000017941 */ /* 0x000fea0003800200 */
.L_x_227:
        /* <DEDUP_REMOVED lines=25> */
.L_x_230:
[----:B------:R-:W-:Y:S05]  /*c980*/  BSYNC.RECONVERGENT B1 ;  /* 0x0000000000017941 */ /* 0x000fea0003800200 */
.L_x_229:
        /* <DEDUP_REMOVED lines=23> */
.L_x_232:
[----:B------:R-:W-:Y:S05]  /*cb00*/  BSYNC.RECONVERGENT B1 ;  /* 0x0000000000017941 */ /* 0x000fea0003800200 */
.L_x_231:
        /* <DEDUP_REMOVED lines=25> */
.L_x_234:
[----:B------:R-:W-:Y:S05]  /*cca0*/  BSYNC.RECONVERGENT B1 ;  /* 0x0000000000017941 */ /* 0x000fea0003800200 */
.L_x_233:
        /* <DEDUP_REMOVED lines=23> */
.L_x_236:
[----:B------:R-:W-:Y:S05]  /*ce20*/  BSYNC.RECONVERGENT B1 ;  /* 0x0000000000017941 */ /* 0x000fea0003800200 */
.L_x_235:
        /* <DEDUP_REMOVED lines=25> */
.L_x_238:
[----:B------:R-:W-:Y:S05]  /*cfc0*/  BSYNC.RECONVERGENT B1 ;  /* 0x0000000000017941 */ /* 0x000fea0003800200 */
.L_x_237:
        /* <DEDUP_REMOVED lines=23> */
.L_x_240:
[----:B------:R-:W-:Y:S05]  /*d140*/  BSYNC.RECONVERGENT B1 ;  /* 0x0000000000017941 */ /* 0x000fea0003800200 */
.L_x_239:
        /* <DEDUP_REMOVED lines=25> */
.L_x_242:
[----:B------:R-:W-:Y:S05]  /*d2e0*/  BSYNC.RECONVERGENT B1 ;  /* 0x0000000000017941 */ /* 0x000fea0003800200 */
.L_x_241:
        /* <DEDUP_REMOVED lines=23> */
.L_x_244:
[----:B------:R-:W-:Y:S05]  /*d460*/  BSYNC.RECONVERGENT B1 ;  /* 0x0000000000017941 */ /* 0x000fea0003800200 */
.L_x_243:
        /* <DEDUP_REMOVED lines=25> */
.L_x_246:
[----:B------:R-:W-:Y:S05]  /*d600*/  BSYNC.RECONVERGENT B1 ;  /* 0x0000000000017941 */ /* 0x000fea0003800200 */
.L_x_245:
[----:B------:R-:W-:Y:S02]  /*d610*/  IMAD.MOV.U32 R8, RZ, RZ, R4 ;  /* 0x000000ffff087224 */ /* 0x000fe400078e0004 */
[----:B------:R-:W-:-:S07]  /*d620*/  IMAD.MOV.U32 R9, RZ, RZ, R5 ;  /* 0x000000ffff097224 */ /* 0x000fce00078e0005 */
.L_x_211:
[----:B------:R-:W0:Y:S02]  /*d630*/  LDCU UR11, c[0x3][UR17+0x3410] ;  /* 0x00c68200110b77ac */ /* 0x000e240008000800 */
[----:B0-----:R-:W-:-:S09]  /*d640*/  UISETP.GE.AND UP0, UPT, UR11, 0x1, UPT ;  /* 0x000000010b00788c */ /* 0x001fd2000bf06270 */
[----:B------:R-:W-:Y:S05]  /*d650*/  BRA.U !UP0, `(.L_x_247) ;  /* 0x0000002508307547 */ /* 0x000fea000b800000 */
[----:B------:R-:W-:Y:S01]  /*d660*/  UIMAD UR5, UR4, 0x140, UR6 ;  /* 0x00000140040578a4 */ /* 0x000fe2000f8e0206 */
[----:B------:R-:W-:Y:S01]  /*d670*/  UMOV UR13, 0xc10 ;  /* 0x00000c10000d7882 */ /* 0x000fe20000000000 */
[----:B------:R-:W-:Y:S02]  /*d680*/  UIMAD UR19, UR4, 0x50, UR9 ;  /* 0x00000050041378a4 */ /* 0x000fe4000f8e0209 */
[----:B------:R-:W-:Y:S02]  /*d690*/  UIADD3 UR11, UPT, UPT, -UR11, URZ, URZ ;  /* 0x000000ff0b0b7290 */ /* 0x000fe4000fffe1ff */
[----:B------:R-:W-:Y:S02]  /*d6a0*/  UIMAD UR13, UR4, 0x28, UR13 ;  /* 0x00000028040d78a4 */ /* 0x000fe4000f8e020d */
[----:B------:R-:W-:-:S12]  /*d6b0*/  UIADD3 UR12, UPT, UPT, UR5, 0x10, URZ ;  /* 0x00000010050c7890 */ /* 0x000fd8000fffe0ff */
.L_x_283:
[----:B--2---:R-:W2:Y:S04]  /*d6c0*/  LDL.128 R4, [UR12+-0x10] ;  /* 0xfffff00cff047983 */ /* 0x004ea80008100c00 */
[----:B------:R-:W3:Y:S01]  /*d6d0*/  LDL.128 R44, [UR12] ;  /* 0x0000000cff2c7983 */ /* 0x000ee20008100c00 */
[----:B------:R-:W0:Y:S01]  /*d6e0*/  LDCU UR5, c[0x3][UR13] ;  /* 0x00c000000d0577ac */ /* 0x000e220008000800 */
[----:B------:R-:W-:Y:S01]  /*d6f0*/  BSSY.RECONVERGENT B1, `(.L_x_248) ;  /* 0x000006f000017945 */ /* 0x000fe20003800200 */
[----:B------:R-:W1:Y:S01]  /*d700*/  LDCU UR20, c[0x3][UR17+0x410] ;  /* 0x00c08200111477ac */ /* 0x000e620008000800 */
[----:B0-----:R-:W-:-:S12]  /*d710*/  USHF.L.U32 UR5, UR5, 0x2, URZ ;  /* 0x0000000205057899 */ /* 0x001fd800080006ff */
[----:B------:R-:W1:Y:S01]  /*d720*/  LDCU UR18, c[0x3][UR5+0x410] ;  /* 0x00c08200051277ac */ /* 0x000e620008000800 */
[----:B------:R-:W0:Y:S01]  /*d730*/  LDCU UR5, c[0x3][UR5+0x10] ;  /* 0x00c00200050577ac */ /* 0x000e220008000800 */
[----:B-1----:R-:W-:-:S04]  /*d740*/  UISETP.NE.AND UP0, UPT, UR20, UR18, UPT ;  /* 0x000000121400728c */ /* 0x002fc8000bf05270 */
[----:B0-----:R-:W-:-:S06]  /*d750*/  UISETP.EQ.OR UP0, UPT, UR20, UR5, !UP0 ;  /* 0x000000051400728c */ /* 0x001fcc000c702670 */
[----:B------:R-:W-:-:S13]  /*d760*/  PLOP3.LUT P0, PT, PT, PT, UP0, 0x80, 0x8 ;  /* 0x000000000008781c */ /* 0x000fda0003f0f008 */
[----:B--2---:R-:W-:Y:S01]  /*d770*/  @!P0 MOV R48, R4 ;  /* 0x0000000400308202 */ /* 0x004fe20000000f00 */
[--C-:B------:R-:W-:Y:S01]  /*d780*/  @!P0 IMAD.MOV.U32 R49, RZ, RZ, R5.reuse ;  /* 0x000000ffff318224 */ /* 0x100fe200078e0005 */
[----:B-----5:R-:W-:Y:S01]  /*d790*/  DMUL R2, R4, R8 ;  /* 0x0000000804027228 */ /* 0x020fe20000000000 */
[----:B------:R-:W-:Y:S01]  /*d7a0*/  @P0 IMAD.MOV.U32 R48, RZ, RZ, R6 ;  /* 0x000000ffff300224 */ /* 0x000fe200078e0006 */
[----:B------:R-:W-:Y:S01]  /*d7b0*/  @P0 MOV R49, R7 ;  /* 0x0000000700310202 */ /* 0x000fe20000000f00 */
[--C-:B------:R-:W-:Y:S01]  /*d7c0*/  @!P0 IMAD.MOV.U32 R42, RZ, RZ, R4.reuse ;  /* 0x000000ffff2a8224 */ /* 0x100fe200078e0004 */
[----:B---3--:R-:W-:Y:S01]  /*d7d0*/  @P0 MOV R42, R44 ;  /* 0x0000002c002a0202 */ /* 0x008fe20000000f00 */
[----:B------:R-:W-:Y:S01]  /*d7e0*/  @!P0 IMAD.MOV.U32 R43, RZ, RZ, R5 ;  /* 0x000000ffff2b8224 */ /* 0x000fe200078e0005 */
[-C--:B------:R-:W-:Y:S01]  /*d7f0*/  @!P0 MOV R9, R5.reuse ;  /* 0x0000000500098202 */ /* 0x080fe20000000f00 */
[----:B------:R-:W-:Y:S01]  /*d800*/  @P0 IMAD.MOV.U32 R43, RZ, RZ, R45 ;  /* 0x000000ffff2b0224 */ /* 0x000fe200078e002d */
[----:B------:R-:W-:Y:S01]  /*d810*/  DMUL R10, R48, R10 ;  /* 0x0000000a300a7228 */ /* 0x000fe20000000000 */
[----:B------:R-:W-:Y:S01]  /*d820*/  @!P0 IMAD.MOV.U32 R8, RZ, RZ, R4 ;  /* 0x000000ffff088224 */ /* 0x000fe200078e0004 */
[----:B------:R-:W-:Y:S01]  /*d830*/  DADD R48, RZ, R2 ;  /* 0x00000000ff307229 */ /* 0x000fe20000000002 */
[----:B------:R-:W-:Y:S01]  /*d840*/  @P0 IMAD.MOV.U32 R8, RZ, RZ, R46 ;  /* 0x000000ffff080224 */ /* 0x000fe200078e002e */
[----:B------:R-:W-:Y:S01]  /*d850*/  DMUL R18, R6, R18 ;  /* 0x0000001206127228 */ /* 0x000fe20000000000 */
[----:B------:R-:W-:Y:S01]  /*d860*/  @P0 IMAD.MOV.U32 R9, RZ, RZ, R47 ;  /* 0x000000ffff090224 */ /* 0x000fe200078e002f */
[----:B------:R-:W-:Y:S01]  /*d870*/  DMUL R12, R42, R12 ;  /* 0x0000000c2a0c7228 */ /* 0x000fe20000000000 */
[----:B------:R-:W-:Y:S01]  /*d880*/  FSETP.GEU.AND P1, PT, |R3|, 6.5827683646048100446e-37, PT ;  /* 0x036000000300780b */ /* 0x000fe20003f2e200 */
[----:B------:R-:W-:Y:S01]  /*d890*/  @!P0 IMAD.MOV.U32 R43, RZ, RZ, R7 ;  /* 0x000000ffff2b8224 */ /* 0x000fe200078e0007 */
[----:B------:R-:W-:Y:S01]  /*d8a0*/  @!P0 MOV R42, R6 ;  /* 0x00000006002a8202 */ /* 0x000fe20000000f00 */
[----:B------:R-:W-:Y:S01]  /*d8b0*/  DADD R48, R10, R48 ;  /* 0x000000000a307229 */ /* 0x000fe20000000030 */
[----:B------:R-:W-:Y:S01]  /*d8c0*/  @P0 IMAD.MOV.U32 R42, RZ, RZ, R4 ;  /* 0x000000ffff2a0224 */ /* 0x000fe200078e0004 */
[----:B------:R-:W-:Y:S01]  /*d8d0*/  DMUL R14, R8, R14 ;  /* 0x0000000e080e7228 */ /* 0x000fe20000000000 */
[----:B------:R-:W-:Y:S01]  /*d8e0*/  @P0 MOV R43, R5 ;  /* 0x00000005002b0202 */ /* 0x000fe20000000f00 */
[----:B------:R-:W-:Y:S01]  /*d8f0*/  @!P0 IMAD.MOV.U32 R8, RZ, RZ, R6 ;  /* 0x000000ffff088224 */ /* 0x000fe200078e0006 */
[----:B------:R-:W-:Y:S01]  /*d900*/  @!P0 MOV R9, R7 ;  /* 0x0000000700098202 */ /* 0x000fe20000000f00 */
[----:B------:R-:W-:Y:S01]  /*d910*/  @P0 IMAD.MOV.U32 R8, RZ, RZ, R46 ;  /* 0x000000ffff080224 */ /* 0x000fe200078e002e */
[----:B------:R-:W-:Y:S01]  /*d920*/  DMUL R38, R46, R38 ;  /* 0x000000262e267228 */ /* 0x000fe20000000000 */
[----:B------:R-:W-:Y:S01]  /*d930*/  @P0 IMAD.MOV.U32 R9, RZ, RZ, R47 ;  /* 0x000000ffff090224 */ /* 0x000fe200078e002f */
[----:B------:R-:W-:-:S02]  /*d940*/  DADD R48, R12, R48 ;  /* 0x000000000c307229 */ /* 0x000fc40000000030 */
[----:B------:R-:W-:Y:S01]  /*d950*/  DMUL R16, R42, R16 ;  /* 0x000000102a107228 */ /* 0x000fe20000000000 */
[----:B------:R-:W-:Y:S01]  /*d960*/  @!P0 IMAD.MOV.U32 R42, RZ, RZ, R6 ;  /* 0x000000ffff2a8224 */ /* 0x000fe200078e0006 */
[----:B------:R-:W-:Y:S01]  /*d970*/  @P0 MOV R42, R44 ;  /* 0x0000002c002a0202 */ /* 0x000fe20000000f00 */
[----:B------:R-:W-:Y:S01]  /*d980*/  @!P0 IMAD.MOV.U32 R43, RZ, RZ, R7 ;  /* 0x000000ffff2b8224 */ /* 0x000fe200078e0007 */
[----:B------:R-:W-:Y:S01]  /*d990*/  DMUL R22, R8, R22 ;  /* 0x0000001608167228 */ /* 0x000fe20000000000 */
[--C-:B------:R-:W-:Y:S01]  /*d9a0*/  @P0 IMAD.MOV.U32 R43, RZ, RZ, R45.reuse ;  /* 0x000000ffff2b0224 */ /* 0x100fe200078e002d */
[----:B------:R-:W-:Y:S01]  /*d9b0*/  DADD R48, R14, R48 ;  /* 0x000000000e307229 */ /* 0x000fe20000000030 */
[----:B------:R-:W-:Y:S01]  /*d9c0*/  @!P0 IMAD.MOV.U32 R8, RZ, RZ, R44 ;  /* 0x000000ffff088224 */ /* 0x000fe200078e002c */
[----:B------:R-:W-:Y:S01]  /*d9d0*/  @P0 MOV R8, R6 ;  /* 0x0000000600080202 */ /* 0x000fe20000000f00 */
[----:B------:R-:W-:Y:S02]  /*d9e0*/  @!P0 IMAD.MOV.U32 R9, RZ, RZ, R45 ;  /* 0x000000ffff098224 */ /* 0x000fe400078e002d */
[----:B------:R-:W-:Y:S01]  /*d9f0*/  DMUL R20, R42, R20 ;  /* 0x000000142a147228 */ /* 0x000fe20000000000 */
[----:B------:R-:W-:Y:S01]  /*da00*/  @P0 IMAD.MOV.U32 R9, RZ, RZ, R7 ;  /* 0x000000ffff090224 */ /* 0x000fe200078e0007 */
[----:B------:R-:W-:Y:S01]  /*da10*/  @!P0 MOV R42, R44 ;  /* 0x0000002c002a8202 */ /* 0x000fe20000000f00 */
[----:B------:R-:W-:Y:S01]  /*da20*/  DADD R48, R16, R48 ;  /* 0x0000000010307229 */ /* 0x000fe20000000030 */
[----:B------:R-:W-:Y:S01]  /*da30*/  @!P0 IMAD.MOV.U32 R43, RZ, RZ, R45 ;  /* 0x000000ffff2b8224 */ /* 0x000fe200078e002d */
[----:B------:R-:W-:Y:S01]  /*da40*/  @P0 MOV R43, R5 ;  /* 0x00000005002b0202 */ /* 0x000fe20000000f00 */
[----:B------:R-:W-:Y:S01]  /*da50*/  @P0 IMAD.MOV.U32 R42, RZ, RZ, R4 ;  /* 0x000000ffff2a0224 */ /* 0x000fe200078e0004 */
[----:B------:R-:W-:Y:S01]  /*da60*/  DMUL R26, R8, R26 ;  /* 0x0000001a081a7228 */ /* 0x000fe20000000000 */
[----:B------:R-:W-:Y:S01]  /*da70*/  @!P0 MOV R8, R46 ;  /* 0x0000002e00088202 */ /* 0x000fe20000000f00 */
[----:B------:R-:W-:-:S02]  /*da80*/  @!P0 IMAD.MOV.U32 R9, RZ, RZ, R47 ;  /* 0x000000ffff098224 */ /* 0x000fc400078e002f */
[----:B------:R-:W-:Y:S01]  /*da90*/  DADD R48, R18, R48 ;  /* 0x0000000012307229 */ /* 0x000fe20000000030 */
[----:B------:R-:W-:Y:S01]  /*daa0*/  @P0 MOV R8, R44 ;  /* 0x0000002c00080202 */ /* 0x000fe20000000f00 */
[----:B------:R-:W-:Y:S01]  /*dab0*/  DMUL R24, R42, R24 ;  /* 0x000000182a187228 */ /* 0x000fe20000000000 */
[----:B------:R-:W-:Y:S02]  /*dac0*/  @P0 IMAD.MOV.U32 R9, RZ, RZ, R45 ;  /* 0x000000ffff090224 */ /* 0x000fe400078e002d */
[----:B------:R-:W-:Y:S02]  /*dad0*/  @!P0 IMAD.MOV.U32 R42, RZ, RZ, R46 ;  /* 0x000000ffff2a8224 */ /* 0x000fe400078e002e */
[----:B------:R-:W-:Y:S01]  /*dae0*/  @!P0 IMAD.MOV.U32 R43, RZ, RZ, R47 ;  /* 0x000000ffff2b8224 */ /* 0x000fe200078e002f */
[----:B------:R-:W-:Y:S01]  /*daf0*/  DADD R48, R20, R48 ;  /* 0x0000000014307229 */ /* 0x000fe20000000030 */
[----:B------:R-:W-:Y:S01]  /*db00*/  @P0 IMAD.MOV.U32 R42, RZ, RZ, R6 ;  /* 0x000000ffff2a0224 */ /* 0x000fe200078e0006 */
[----:B------:R-:W-:Y:S01]  /*db10*/  DMUL R36, R8, R36 ;  /* 0x0000002408247228 */ /* 0x000fe20000000000 */
[----:B------:R-:W-:-:S02]  /*db20*/  @P0 IMAD.MOV.U32 R43, RZ, RZ, R7 ;  /* 0x000000ffff2b0224 */ /* 0x000fc400078e0007 */
[----:B------:R-:W-:Y:S01]  /*db30*/  @!P0 IMAD.MOV.U32 R6, RZ, RZ, R46 ;  /* 0x000000ffff068224 */ /* 0x000fe200078e002e */
[----:B------:R-:W-:Y:S01]  /*db40*/  @P0 MOV R6, R4 ;  /* 0x0000000400060202 */ /* 0x000fe20000000f00 */
[----:B------:R-:W-:Y:S01]  /*db50*/  @!P0 IMAD.MOV.U32 R7, RZ, RZ, R47 ;  /* 0x000000ffff078224 */ /* 0x000fe200078e002f */
[----:B------:R-:W-:Y:S01]  /*db60*/  DADD R50, R22, R48 ;  /* 0x0000000016327229 */ /* 0x000fe20000000030 */
[----:B------:R-:W-:Y:S01]  /*db70*/  @P0 IMAD.MOV.U32 R7, RZ, RZ, R5 ;  /* 0x000000ffff070224 */ /* 0x000fe200078e0005 */
[-C--:B------:R-:W-:Y:S01]  /*db80*/  @!P0 MOV R49, R45.reuse ;  /* 0x0000002d00318202 */ /* 0x080fe20000000f00 */
[--C-:B------:R-:W-:Y:S01]  /*db90*/  @!P0 IMAD.MOV.U32 R48, RZ, RZ, R44.reuse ;  /* 0x000000ffff308224 */ /* 0x100fe200078e002c */
[----:B------:R-:W-:Y:S01]  /*dba0*/  @P0 MOV R49, R45 ;  /* 0x0000002d00310202 */ /* 0x000fe20000000f00 */
[----:B------:R-:W-:Y:S01]  /*dbb0*/  @P0 IMAD.MOV.U32 R48, RZ, RZ, R44 ;  /* 0x000000ffff300224 */ /* 0x000fe200078e002c */
[----:B------:R-:W-:Y:S01]  /*dbc0*/  @P0 MOV R45, R47 ;  /* 0x0000002f002d0202 */ /* 0x000fe20000000f00 */
[----:B------:R-:W-:Y:S01]  /*dbd0*/  @P0 IMAD.MOV.U32 R44, RZ, RZ, R46 ;  /* 0x000000ffff2c0224 */ /* 0x000fe200078e002e */
[----:B------:R-:W-:Y:S01]  /*dbe0*/  DADD R50, R24, R50 ;  /* 0x0000000018327229 */ /* 0x000fe20000000032 */
[----:B------:R-:W-:Y:S01]  /*dbf0*/  IMAD.MOV.U32 R4, RZ, RZ, 0x1 ;  /* 0x00000001ff047424 */ /* 0x000fe200078e00ff */
[----:B------:R-:W-:-:S02]  /*dc00*/  DMUL R32, R6, R32 ;  /* 0x0000002006207228 */ /* 0x000fc40000000000 */
[----:B------:R-:W-:Y:S02]  /*dc10*/  DMUL R28, R48, R28 ;  /* 0x0000001c301c7228 */ /* 0x000fe40000000000 */
[----:B------:R-:W-:Y:S02]  /*dc20*/  DMUL R30, R44, R30 ;  /* 0x0000001e2c1e7228 */ /* 0x000fe40000000000 */
[----:B------:R-:W-:Y:S02]  /*dc30*/  DADD R50, R26, R50 ;  /* 0x000000001a327229 */ /* 0x000fe40000000032 */
[----:B------:R-:W-:-:S06]  /*dc40*/  DMUL R34, R42, R34 ;  /* 0x000000222a227228 */ /* 0x000fcc0000000000 */
[----:B------:R-:W-:-:S08]  /*dc50*/  DADD R50, R28, R50 ;  /* 0x000000001c327229 */ /* 0x000fd00000000032 */
[----:B------:R-:W-:-:S08]  /*dc60*/  DADD R50, R30, R50 ;  /* 0x000000001e327229 */ /* 0x000fd00000000032 */
[----:B------:R-:W-:-:S08]  /*dc70*/  DADD R50, R32, R50 ;  /* 0x0000000020327229 */ /* 0x000fd00000000032 */
[----:B------:R-:W-:-:S08]  /*dc80*/  DADD R50, R34, R50 ;  /* 0x0000000022327229 */ /* 0x000fd00000000032 */
[----:B------:R-:W-:-:S08]  /*dc90*/  DADD R50, R36, R50 ;  /* 0x0000000024327229 */ /* 0x000fd00000000032 */
[----:B------:R-:W-:-:S06]  /*dca0*/  DADD R58, R38, R50 ;  /* 0x00000000263a7229 */ /* 0x000fcc0000000032 */
[----:B------:R-:W0:Y:S02]  /*dcb0*/  MUFU.RCP64H R5, R59 ;  /* 0x0000003b00057308 */ /* 0x000e240000001800 */
        /* <DEDUP_REMOVED lines=16> */
[----:B------:R-:W-:Y:S01]  /*ddc0*/  MOV R8, R2 ;  /* 0x0000000200087202 */ /* 0x000fe20000000f00 */
[----:B------:R-:W-:-:S07]  /*ddd0*/  IMAD.MOV.U32 R9, RZ, RZ, R3 ;  /* 0x000000ffff097224 */ /* 0x000fce00078e0003 */
.L_x_249:
[----:B------:R-:W-:Y:S05]  /*dde0*/  BSYNC.RECONVERGENT B1 ;  /* 0x0000000000017941 */ /* 0x000fea0003800200 */
.L_x_248:
        /* <DEDUP_REMOVED lines=21> */
.L_x_251:
[----:B------:R-:W-:Y:S05]  /*df40*/  BSYNC.RECONVERGENT B1 ;  /* 0x0000000000017941 */ /* 0x000fea0003800200 */
.L_x_250:
        /* <DEDUP_REMOVED lines=25> */
.L_x_253:
[----:B------:R-:W-:Y:S05]  /*e0e0*/  BSYNC.RECONVERGENT B1 ;  /* 0x0000000000017941 */ /* 0x000fea0003800200 */
.L_x_252:
        /* <DEDUP_REMOVED lines=23> */
.L_x_255:
[----:B------:R-:W-:Y:S05]  /*e260*/  BSYNC.RECONVERGENT B1 ;  /* 0x0000000000017941 */ /* 0x000fea0003800200 */
.L_x_254:
        /* <DEDUP_REMOVED lines=25> */
.L_x_257:
[----:B------:R-:W-:Y:S05]  /*e400*/  BSYNC.RECONVERGENT B1 ;  /* 0x0000000000017941 */ /* 0x000fea0003800200 */
.L_x_256:
        /* <DEDUP_REMOVED lines=23> */
.L_x_259:
[----:B------:R-:W-:Y:S05]  /*e580*/  BSYNC.RECONVERGENT B1 ;  /* 0x0000000000017941 */ /* 0x000fea0003800200 */
.L_x_258:
        /* <DEDUP_REMOVED lines=25> */
.L_x_261:
[----:B------:R-:W-:Y:S05]  /*e720*/  BSYNC.RECONVERGENT B1 ;  /* 0x0000000000017941 */ /* 0x000fea0003800200 */
.L_x_260:
        /* <DEDUP_REMOVED lines=23> */
.L_x_263:
[----:B------:R-:W-:Y:S05]  /*e8a0*/  BSYNC.RECONVERGENT B1 ;  /* 0x0000000000017941 */ /* 0x000fea0003800200 */
.L_x_262:
        /* <DEDUP_REMOVED lines=25> */
.L_x_265:
[----:B------:R-:W-:Y:S05]  /*ea40*/  BSYNC.RECONVERGENT B1 ;  /* 0x0000000000017941 */ /* 0x000fea0003800200 */
.L_x_264:
        /* <DEDUP_REMOVED lines=23> */
.L_x_267:
[----:B------:R-:W-:Y:S05]  /*ebc0*/  BSYNC.RECONVERGENT B1 ;  /* 0x0000000000017941 */ /* 0x000fea0003800200 */
.L_x_266:
        /* <DEDUP_REMOVED lines=25> */
.L_x_269:
[----:B------:R-:W-:Y:S05]  /*ed60*/  BSYNC.RECONVERGENT B1 ;  /* 0x0000000000017941 */ /* 0x000fea0003800200 */
.L_x_268:
        /* <DEDUP_REMOVED lines=23> */
.L_x_271:
[----:B------:R-:W-:Y:S05]  /*eee0*/  BSYNC.RECONVERGENT B1 ;  /* 0x0000000000017941 */ /* 0x000fea0003800200 */
.L_x_270:
        /* <DEDUP_REMOVED lines=25> */
.L_x_273:
[----:B------:R-:W-:Y:S05]  /*f080*/  BSYNC.RECONVERGENT B1 ;  /* 0x0000000000017941 */ /* 0x000fea0003800200 */
.L_x_272:
        /* <DEDUP_REMOVED lines=23> */
.L_x_275:
[----:B------:R-:W-:Y:S05]  /*f200*/  BSYNC.RECONVERGENT B1 ;  /* 0x0000000000017941 */ /* 0x000fea0003800200 */
.L_x_274:
        /* <DEDUP_REMOVED lines=25> */
.L_x_277:
[----:B------:R-:W-:Y:S05]  /*f3a0*/  BSYNC.RECONVERGENT B1 ;  /* 0x0000000000017941 */ /* 0x000fea0003800200 */
.L_x_276:
        /* <DEDUP_REMOVED lines=23> */
.L_x_279:
[----:B------:R-:W-:Y:S05]  /*f520*/  BSYNC.RECONVERGENT B1 ;  /* 0x0000000000017941 */ /* 0x000fea0003800200 */
.L_x_278:
[----:B------:R-:W-:Y:S01]  /*f530*/  ISETP.GT.AND P0, PT, R59, 0xfffff, PT ;  /* 0x000fffff3b00780c */ /* 0x000fe20003f04270 */
[----:B------:R-:W-:Y:S01]  /*f540*/  IMAD.MOV.U32 R5, RZ, RZ, R59 ;  /* 0x000000ffff057224 */ /* 0x000fe200078e003b */
[----:B------:R-:W-:Y:S01]  /*f550*/  MOV R4, R58 ;  /* 0x0000003a00047202 */ /* 0x000fe20000000f00 */
[----:B------:R-:W-:Y:S01]  /*f560*/  BSSY.RECONVERGENT B0, `(.L_x_280) ;  /* 0x0000052000007945 */ /* 0x000fe20003800200 */
[----:B------:R-:W-:Y:S02]  /*f570*/  IMAD.MOV.U32 R38, RZ, RZ, R2 ;  /* 0x000000ffff267224 */ /* 0x000fe400078e0002 */
[----:B------:R-:W-:-:S07]  /*f580*/  IMAD.MOV.U32 R39, RZ, RZ, R3 ;  /* 0x000000ffff277224 */ /* 0x000fce00078e0003 */
[----:B------:R-:W-:-:S10]  /*f590*/  @!P0 DMUL R58, R58, 1.80143985094819840000e+16 ;  /* 0x435000003a3a8828 */ /* 0x000fd40000000000 */
[----:B------:R-:W-:Y:S02]  /*f5a0*/  @!P0 IMAD.MOV.U32 R5, RZ, RZ, R59 ;  /* 0x000000ffff058224 */ /* 0x000fe400078e003b */
[----:B------:R-:W-:Y:S02]  /*f5b0*/  @!P0 IMAD.MOV.U32 R4, RZ, RZ, R58 ;  /* 0x000000ffff048224 */ /* 0x000fe400078e003a */
[----:B------:R-:W-:-:S05]  /*f5c0*/  VIADD R0, R5, 0xffffffff ;  /* 0xffffffff05007836 */ /* 0x000fca0000000000 */
[----:B------:R-:W-:Y:S02]  /*f5d0*/  ISETP.GT.U32.AND P1, PT, R0, 0x7feffffe, PT ;  /* 0x7feffffe0000780c */ /* 0x000fe40003f24070 */
[----:B------:R-:W-:Y:S02]  /*f5e0*/  MOV R0, 0xfffffc01 ;  /* 0xfffffc0100007802 */ /* 0x000fe40000000f00 */
[----:B------:R-:W-:-:S09]  /*f5f0*/  @!P0 MOV R0, 0xfffffbcb ;  /* 0xfffffbcb00008802 */ /* 0x000fd20000000f00 */
[----:B------:R-:W-:Y:S05]  /*f600*/  @P1 BRA `(.L_x_281) ;  /* 0x0000000400041947 */ /* 0x000fea0003800000 */
[----:B------:R-:W-:Y:S01]  /*f610*/  LOP3.LUT R2, R5, 0xfffff, RZ, 0xc0, !PT ;  /* 0x000fffff05027812 */ /* 0x000fe200078ec0ff */
[----:B------:R-:W-:Y:S01]  /*f620*/  IMAD.MOV.U32 R6, RZ, RZ, RZ ;  /* 0x000000ffff067224 */ /* 0x000fe200078e00ff */
[----:B------:R-:W-:Y:S01]  /*f630*/  MOV R48, 0x8b7a8b04 ;  /* 0x8b7a8b0400307802 */ /* 0x000fe20000000f00 */
[----:B------:R-:W-:Y:S01]  /*f640*/  IMAD.MOV.U32 R49, RZ, RZ, 0x3ed0ee25 ;  /* 0x3ed0ee25ff317424 */ /* 0x000fe200078e00ff */
[----:B------:R-:W-:Y:S01]  /*f650*/  LOP3.LUT R3, R2, 0x3ff00000, RZ, 0xfc, !PT ;  /* 0x3ff0000002037812 */ /* 0x000fe200078efcff */
[----:B------:R-:W-:Y:S01]  /*f660*/  IMAD.MOV.U32 R2, RZ, RZ, R4 ;  /* 0x000000ffff027224 */ /* 0x000fe200078e0004 */
[----:B------:R-:W-:Y:S01]  /*f670*/  UMOV UR20, 0x3ae80f1e ;  /* 0x3ae80f1e00147882 */ /* 0x000fe20000000000 */
[----:B------:R-:W-:Y:S01]  /*f680*/  UMOV UR21, 0x3eb1380b ;  /* 0x3eb1380b00157882 */ /* 0x000fe20000000000 */
[----:B------:R-:W-:Y:S01]  /*f690*/  ISETP.GE.U32.AND P0, PT, R3, 0x3ff6a09f, PT ;  /* 0x3ff6a09f0300780c */ /* 0x000fe20003f06070 */
[----:B------:R-:W-:Y:S01]  /*f6a0*/  UMOV UR22, 0x80000000 ;  /* 0x8000000000167882 */ /* 0x000fe20000000000 */
[----:B------:R-:W-:Y:S01]  /*f6b0*/  LEA.HI R0, R5, R0, RZ, 0xc ;  /* 0x0000000005007211 */ /* 0x000fe200078f60ff */
[----:B------:R-:W-:Y:S01]  /*f6c0*/  UMOV UR23, 0x43300000 ;  /* 0x4330000000177882 */ /* 0x000fe20000000000 */
[----:B------:R-:W-:-:S09]  /*f6d0*/  MOV R51, 0x43300000 ;  /* 0x4330000000337802 */ /* 0x000fd20000000f00 */
        /* <DEDUP_REMOVED lines=52> */
.L_x_281:
[----:B------:R-:W-:Y:S01]  /*fa20*/  IMAD.MOV.U32 R2, RZ, RZ, 0x0 ;  /* 0x00000000ff027424 */ /* 0x000fe200078e00ff */
[----:B------:R-:W-:Y:S01]  /*fa30*/  LOP3.LUT P0, RZ, R59, 0x7fffffff, RZ, 0xc0, !PT ;  /* 0x7fffffff3bff7812 */ /* 0x000fe2000780c0ff */
[----:B------:R-:W-:-:S06]  /*fa40*/  IMAD.MOV.U32 R3, RZ, RZ, 0x7ff00000 ;  /* 0x7ff00000ff037424 */ /* 0x000fcc00078e00ff */
[----:B------:R-:W-:-:S10]  /*fa50*/  DFMA R2, R58, R2, +INF ;  /* 0x7ff000003a02742b */ /* 0x000fd40000000002 */
[----:B------:R-:W-:Y:S02]  /*fa60*/  FSEL R2, R2, RZ, P0 ;  /* 0x000000ff02027208 */ /* 0x000fe40000000000 */
[----:B------:R-:W-:-:S07]  /*fa70*/  FSEL R3, R3, -QNAN , P0 ;  /* 0xfff0000003037808 */ /* 0x000fce0000000000 */
.L_x_282:
[----:B------:R-:W-:Y:S05]  /*fa80*/  BSYNC.RECONVERGENT B0 ;  /* 0x0000000000007941 */ /* 0x000fea0003800200 */
.L_x_280:
[----:B------:R-:W2:Y:S01]  /*fa90*/  LDL.64 R4, [UR19] ;  /* 0x00000013ff047983 */ /* 0x000ea20008100a00 */
[----:B------:R-:W-:Y:S02]  /*faa0*/  UIADD3 UR11, UPT, UPT, UR11, 0x1, URZ ;  /* 0x000000010b0b7890 */ /* 0x000fe4000fffe0ff */
[----:B------:R-:W-:Y:S02]  /*fab0*/  UIADD3 UR12, UPT, UPT, UR12, 0x20, URZ ;  /* 0x000000200c0c7890 */ /* 0x000fe4000fffe0ff */
[----:B------:R-:W-:Y:S02]  /*fac0*/  UISETP.NE.AND UP0, UPT, UR11, URZ, UPT ;  /* 0x000000ff0b00728c */ /* 0x000fe4000bf05270 */
[----:B------:R-:W-:Y:S02]  /*fad0*/  UIADD3 UR13, UPT, UPT, UR13, 0x4, URZ ;  /* 0x000000040d0d7890 */ /* 0x000fe4000fffe0ff */
[----:B------:R-:W-:Y:S01]  /*fae0*/  UIADD3 UR19, UPT, UPT, UR19, 0x8, URZ ;  /* 0x0000000813137890 */ /* 0x000fe2000fffe0ff */
[----:B--2---:R-:W-:-:S08]  /*faf0*/  DADD R2, R4, R2 ;  /* 0x0000000004027229 */ /* 0x004fd00000000002 */
[----:B------:R-:W-:Y:S01]  /*fb00*/  DADD R56, R2, R56 ;  /* 0x0000000002387229 */ /* 0x000fe20000000038 */
[----:B------:R-:W-:Y:S10]  /*fb10*/  BRA.U UP0, `(.L_x_283) ;  /* 0xffffffd900e87547 */ /* 0x000ff4000b83ffff */
.L_x_247:
[----:B-----5:R-:W-:Y:S01]  /*fb20*/  DADD R2, RZ, R8 ;  /* 0x00000000ff027229 */ /* 0x020fe20000000008 */
[----:B------:R-:W-:Y:S07]  /*fb30*/  BSSY.RECONVERGENT B0, `(.L_x_284) ;  /* 0x0000064000007945 */ /* 0x000fee0003800200 */
[----:B------:R-:W-:-:S08]  /*fb40*/  DADD R2, R2, R10 ;  /* 0x0000000002027229 */ /* 0x000fd0000000000a */
        /* <DEDUP_REMOVED lines=15> */
[--C-:B--2---:R-:W-:Y:S01]  /*fc40*/  IMAD.MOV.U32 R5, RZ, RZ, R59.reuse ;  /* 0x000000ffff057224 */ /* 0x104fe200078e003b */
        /* <DEDUP_REMOVED lines=76> */
.L_x_285:
[----:B------:R-:W-:Y:S01]  /*10110*/  IMAD.MOV.U32 R2, RZ, RZ, 0x0 ;  /* 0x00000000ff027424 */ /* 0x000fe200078e00ff */
[----:B------:R-:W-:Y:S02]  /*10120*/  MOV R3, 0x7ff00000 ;  /* 0x7ff0000000037802 */ /* 0x000fe40000000f00 */
[----:B------:R-:W-:-:S04]  /*10130*/  LOP3.LUT P0, RZ, R5, 0x7fffffff, RZ, 0xc0, !PT ;  /* 0x7fffffff05ff7812 */ /* 0x000fc8000780c0ff */
[----:B------:R-:W-:-:S10]  /*10140*/  DFMA R2, R4, R2, +INF ;  /* 0x7ff000000402742b */ /* 0x000fd40000000002 */
[----:B------:R-:W-:Y:S02]  /*10150*/  FSEL R4, R2, RZ, P0 ;  /* 0x000000ff02047208 */ /* 0x000fe40000000000 */
[----:B------:R-:W-:-:S07]  /*10160*/  FSEL R5, R3, -QNAN , P0 ;  /* 0xfff0000003057808 */ /* 0x000fce0000000000 */
.L_x_286:
[----:B------:R-:W-:Y:S05]  /*10170*/  BSYNC.RECONVERGENT B0 ;  /* 0x0000000000007941 */ /* 0x000fea0003800200 */
.L_x_284:
[----:B------:R-:W0:Y:S01]  /*10180*/  MUFU.RCP64H R3, R59 ;  /* 0x0000003b00037308 */ /* 0x000e220000001800 */
[----:B------:R-:W-:Y:S01]  /*10190*/  IMAD.MOV.U32 R2, RZ, RZ, 0x1 ;  /* 0x00000001ff027424 */ /* 0x000fe200078e00ff */
[----:B------:R-:W1:Y:S01]  /*101a0*/  LDCU.64 UR12, c[0x0][0x3a8] ;  /* 0x00007500ff0c77ac */ /* 0x000e620008000a00 */
[----:B------:R-:W-:Y:S01]  /*101b0*/  FSETP.GEU.AND P1, PT, |R9|, 6.5827683646048100446e-37, PT ;  /* 0x036000000900780b */ /* 0x000fe20003f2e200 */
[----:B------:R-:W-:Y:S01]  /*101c0*/  BSSY.RECONVERGENT B1, `(.L_x_287) ;  /* 0x0000015000017945 */ /* 0x000fe20003800200 */
[----:B------:R-:W-:Y:S01]  /*101d0*/  DADD R56, R4, R56 ;  /* 0x0000000004387229 */ /* 0x000fe20000000038 */
[----:B------:R-:W-:Y:S01]  /*101e0*/  USHF.L.U32 UR5, UR4, 0x4, URZ ;  /* 0x0000000404057899 */ /* 0x000fe200080006ff */
[----:B0-----:R-:W-:-:S03]  /*101f0*/  DFMA R6, -R58, R2, 1 ;  /* 0x3ff000003a06742b */ /* 0x001fc60000000102 */
[----:B-1----:R-:W-:-:S05]  /*10200*/  UIMAD.WIDE.U32 UR12, UR5, 0x8, UR12 ;  /* 0x00000008050c78a5 */ /* 0x002fca000f8e000c */
        /* <DEDUP_REMOVED lines=16> */
.L_x_288:
[----:B------:R-:W-:Y:S05]  /*10310*/  BSYNC.RECONVERGENT B1 ;  /* 0x0000000000017941 */ /* 0x000fea0003800200 */
.L_x_287:
[----:B------:R-:W0:Y:S01]  /*10320*/  I2F.F64 R8, R40 ;  /* 0x0000002800087312 */ /* 0x000e220000201c00 */
[----:B------:R-:W-:Y:S01]  /*10330*/  MOV R44, UR12 ;  /* 0x0000000c002c7c02 */ /* 0x000fe20008000f00 */
[----:B------:R-:W-:Y:S01]  /*10340*/  IMAD.U32 R45, RZ, RZ, UR13 ;  /* 0x0000000dff2d7e24 */ /* 0x000fe2000f8e00ff */
[----:B0-----:R-:W-:-:S05]  /*10350*/  DMUL R4, R8, R2 ;  /* 0x0000000208047228 */ /* 0x001fca0000000000 */
[----:B------:R-:W0:Y:S01]  /*10360*/  MUFU.RCP64H R3, R59 ;  /* 0x0000003b00037308 */ /* 0x000e220000001800 */
[----:B------:R-:W-:Y:S01]  /*10370*/  IMAD.MOV.U32 R2, RZ, RZ, 0x1 ;  /* 0x00000001ff027424 */ /* 0x000fe200078e00ff */
[----:B------:R-:W-:Y:S01]  /*10380*/  FSETP.GEU.AND P1, PT, |R11|, 6.5827683646048100446e-37, PT ;  /* 0x036000000b00780b */ /* 0x000fe20003f2e200 */
[----:B------:R-:W-:Y:S01]  /*10390*/  BSSY.RECONVERGENT B1, `(.L_x_289) ;  /* 0x0000013000017945 */ /* 0x000fe20003800200 */
[----:B------:R1:W-:Y:S03]  /*103a0*/  REDG.E.ADD.F64.RN.STRONG.GPU desc[UR14][R44.64], R4 ;  /* 0x000000042c0079a6 */ /* 0x0003e6000c12ff0e */
        /* <DEDUP_REMOVED lines=17> */
.L_x_290:
[----:B------:R-:W-:Y:S05]  /*104c0*/  BSYNC.RECONVERGENT B1 ;  /* 0x0000000000017941 */ /* 0x000fea0003800200 */
.L_x_289:
[----:B------:R-:W-:Y:S01]  /*104d0*/  DMUL R4, R8, R2 ;  /* 0x0000000208047228 */ /* 0x000fe20000000000 */
[----:B------:R-:W-:Y:S01]  /*104e0*/  IMAD.U32 R42, RZ, RZ, UR12 ;  /* 0x0000000cff2a7e24 */ /* 0x000fe2000f8e00ff */
[----:B------:R-:W0:Y:S01]  /*104f0*/  MUFU.RCP64H R3, R59 ;  /* 0x0000003b00037308 */ /* 0x000e220000001800 */
[----:B------:R-:W-:Y:S01]  /*10500*/  MOV R2, 0x1 ;  /* 0x0000000100027802 */ /* 0x000fe20000000f00 */
[----:B------:R-:W-:Y:S01]  /*10510*/  IMAD.U32 R43, RZ, RZ, UR13 ;  /* 0x0000000dff2b7e24 */ /* 0x000fe2000f8e00ff */
[----:B------:R-:W-:Y:S01]  /*10520*/  FSETP.GEU.AND P1, PT, |R13|, 6.5827683646048100446e-37, PT ;  /* 0x036000000d00780b */ /* 0x000fe20003f2e200 */
[----:B------:R-:W-:Y:S03]  /*10530*/  BSSY.RECONVERGENT B1, `(.L_x_291) ;  /* 0x0000013000017945 */ /* 0x000fe60003800200 */
[----:B------:R1:W-:Y:S01]  /*10540*/  REDG.E.ADD.F64.RN.STRONG.GPU desc[UR14][R42.64+0x8], R4 ;  /* 0x000008042a0079a6 */ /* 0x0003e2000c12ff0e */
        /* <DEDUP_REMOVED lines=11> */
[----:B------:R-:W-:Y:S01]  /*10600*/  IMAD.MOV.U32 R2, RZ, RZ, R12 ;  /* 0x000000ffff027224 */ /* 0x000fe200078e000c */
[----:B------:R-:W-:Y:S01]  /*10610*/  MOV R4, R58 ;  /* 0x0000003a00047202 */ /* 0x000fe20000000f00 */
[----:B------:R-:W-:Y:S01]  /*10620*/  IMAD.MOV.U32 R5, RZ, RZ, R13 ;  /* 0x000000ffff057224 */ /* 0x000fe200078e000d */
[----:B------:R-:W-:Y:S01]  /*10630*/  MOV R0, 0x10660 ;  /* 0x0001066000007802 */ /* 0x000fe20000000f00 */
[----:B------:R-:W-:-:S07]  /*10640*/  IMAD.MOV.U32 R3, RZ, RZ, R59 ;  /* 0x000000ffff037224 */ /* 0x000fce00078e003b */
[----:B------:R-:W-:Y:S05]  /*10650*/  CALL.REL.NOINC `($__internal_0_$__cuda_sm20_div_rn_f64_full) ;  /* 0x0000004400b47944 */ /* 0x000fea0003c00000 */
.L_x_292:
[----:B------:R-:W-:Y:S05]  /*10660*/  BSYNC.RECONVERGENT B1 ;  /* 0x0000000000017941 */ /* 0x000fea0003800200 */
.L_x_291:
[----:B------:R-:W-:Y:S01]  /*10670*/  DMUL R4, R8, R2 ;  /* 0x0000000208047228 */ /* 0x000fe20000000000 */
[----:B------:R-:W-:Y:S01]  /*10680*/  IMAD.U32 R12, RZ, RZ, UR12 ;  /* 0x0000000cff0c7e24 */ /* 0x000fe2000f8e00ff */
[----:B------:R-:W0:Y:S01]  /*10690*/  MUFU.RCP64H R3, R59 ;  /* 0x0000003b00037308 */ /* 0x000e220000001800 */
[----:B------:R-:W-:Y:S01]  /*106a0*/  IMAD.MOV.U32 R2, RZ, RZ, 0x1 ;  /* 0x00000001ff027424 */ /* 0x000fe200078e00ff */
[----:B------:R-:W-:Y:S02]  /*106b0*/  MOV R13, UR13 ;  /* 0x0000000d000d7c02 */ /* 0x000fe40008000f00 */
[----:B------:R-:W-:Y:S01]  /*106c0*/  FSETP.GEU.AND P1, PT, |R15|, 6.5827683646048100446e-37, PT ;  /* 0x036000000f00780b */ /* 0x000fe20003f2e200 */
[----:B------:R-:W-:Y:S02]  /*106d0*/  BSSY.RECONVERGENT B1, `(.L_x_293) ;  /* 0x0000013000017945 */ /* 0x000fe40003800200 */
        /* <DEDUP_REMOVED lines=18> */
.L_x_294:
[----:B------:R-:W-:Y:S05]  /*10800*/  BSYNC.RECONVERGENT B1 ;  /* 0x0000000000017941 */ /* 0x000fea0003800200 */
.L_x_293:
[----:B------:R-:W-:Y:S01]  /*10810*/  DMUL R4, R8, R2 ;  /* 0x0000000208047228 */ /* 0x000fe20000000000 */
[----:B------:R-:W-:Y:S01]  /*10820*/  MOV R12, UR12 ;  /* 0x0000000c000c7c02 */ /* 0x000fe20008000f00 */
[----:B------:R-:W0:Y:S01]  /*10830*/  MUFU.RCP64H R3, R59 ;  /* 0x0000003b00037308 */ /* 0x000e220000001800 */
[----:B------:R-:W-:Y:S02]  /*10840*/  IMAD.MOV.U32 R2, RZ, RZ, 0x1 ;  /* 0x00000001ff027424 */ /* 0x000fe400078e00ff */
        /* <DEDUP_REMOVED lines=21> */
.L_x_296:
[----:B------:R-:W-:Y:S05]  /*109a0*/  BSYNC.RECONVERGENT B1 ;  /* 0x0000000000017941 */ /* 0x000fea0003800200 */
.L_x_295:
        /* <DEDUP_REMOVED lines=25> */
.L_x_298:
[----:B------:R-:W-:Y:S05]  /*10b40*/  BSYNC.RECONVERGENT B1 ;  /* 0x0000000000017941 */ /* 0x000fea0003800200 */
.L_x_297:
        /* <DEDUP_REMOVED lines=25> */
.L_x_300:
[----:B------:R-:W-:Y:S05]  /*10ce0*/  BSYNC.RECONVERGENT B1 ;  /* 0x0000000000017941 */ /* 0x000fea0003800200 */
.L_x_299:
        /* <DEDUP_REMOVED lines=25> */
.L_x_302:
[----:B------:R-:W-:Y:S05]  /*10e80*/  BSYNC.RECONVERGENT B1 ;  /* 0x0000000000017941 */ /* 0x000fea0003800200 */
.L_x_301:
        /* <DEDUP_REMOVED lines=25> */
.L_x_304:
[----:B------:R-:W-:Y:S05]  /*11020*/  BSYNC.RECONVERGENT B1 ;  /* 0x0000000000017941 */ /* 0x000fea0003800200 */
.L_x_303:
        /* <DEDUP_REMOVED lines=25> */
.L_x_306:
[----:B------:R-:W-:Y:S05]  /*111c0*/  BSYNC.RECONVERGENT B1 ;  /* 0x0000000000017941 */ /* 0x000fea0003800200 */
.L_x_305:
        /* <DEDUP_REMOVED lines=25> */
.L_x_308:
[----:B------:R-:W-:Y:S05]  /*11360*/  BSYNC.RECONVERGENT B1 ;  /* 0x0000000000017941 */ /* 0x000fea0003800200 */
.L_x_307:
        /* <DEDUP_REMOVED lines=25> */
.L_x_310:
[----:B------:R-:W-:Y:S05]  /*11500*/  BSYNC.RECONVERGENT B1 ;  /* 0x0000000000017941 */ /* 0x000fea0003800200 */
.L_x_309:
        /* <DEDUP_REMOVED lines=25> */
.L_x_312:
[----:B------:R-:W-:Y:S05]  /*116a0*/  BSYNC.RECONVERGENT B1 ;  /* 0x0000000000017941 */ /* 0x000fea0003800200 */
.L_x_311:
        /* <DEDUP_REMOVED lines=25> */
.L_x_314:
[----:B------:R-:W-:Y:S05]  /*11840*/  BSYNC.RECONVERGENT B1 ;  /* 0x0000000000017941 */ /* 0x000fea0003800200 */
.L_x_313:
        /* <DEDUP_REMOVED lines=25> */
.L_x_316:
[----:B------:R-:W-:Y:S05]  /*119e0*/  BSYNC.RECONVERGENT B1 ;  /* 0x0000000000017941 */ /* 0x000fea0003800200 */
.L_x_315:
        /* <DEDUP_REMOVED lines=25> */
.L_x_318:
[----:B------:R-:W-:Y:S05]  /*11b80*/  BSYNC.RECONVERGENT B1 ;  /* 0x0000000000017941 */ /* 0x000fea0003800200 */
.L_x_317:
[----:B------:R-:W-:Y:S01]  /*11b90*/  DMUL R2, R8, R2 ;  /* 0x0000000208027228 */ /* 0x000fe20000000000 */
[----:B------:R-:W-:Y:S01]  /*11ba0*/  MOV R4, UR12 ;  /* 0x0000000c00047c02 */ /* 0x000fe20008000f00 */
[----:B------:R-:W-:Y:S01]  /*11bb0*/  IMAD.U32 R5, RZ, RZ, UR13 ;  /* 0x0000000dff057e24 */ /* 0x000fe2000f8e00ff */
[----:B------:R-:W-:Y:S01]  /*11bc0*/  ULEA UR5, UR4, UR10, 0x3 ;  /* 0x0000000a04057291 */ /* 0x000fe2000f8e18ff */
[----:B------:R-:W0:Y:S03]  /*11bd0*/  LDCU UR11, c[0x3][URZ] ;  /* 0x00c00000ff0b77ac */ /* 0x000e260008000800 */
[----:B------:R1:W-:Y:S01]  /*11be0*/  REDG.E.ADD.F64.RN.STRONG.GPU desc[UR14][R4.64+0x78], R2 ;  /* 0x00007802040079a6 */ /* 0x0003e2000c12ff0e */
[----:B------:R-:W-:-:S04]  /*11bf0*/  UIADD3 UR4, UPT, UPT, UR4, 0x1, URZ ;  /* 0x0000000104047890 */ /* 0x000fc8000fffe0ff */
[----:B------:R1:W-:Y:S01]  /*11c00*/  STL.64 [UR5], R56 ;  /* 0x00000038ff007987 */ /* 0x0003e20008100a05 */
[----:B0-----:R-:W-:-:S09]  /*11c10*/  UISETP.NE.AND UP0, UPT, UR4, UR11, UPT ;  /* 0x0000000b0400728c */ /* 0x001fd2000bf05270 */
[----:B-1----:R-:W-:Y:S05]  /*11c20*/  BRA.U UP0, `(.L_x_319) ;  /* 0xffffff95003c7547 */ /* 0x002fea000b83ffff */
.L_x_210:
[----:B------:R-:W-:Y:S01]  /*11c30*/  UISETP.GE.AND UP0, UPT, UR11, 0x1, UPT ;  /* 0x000000010b00788c */ /* 0x000fe2000bf06270 */
[----:B------:R-:W-:-:S08]  /*11c40*/  UMOV UR4, 0xffffffff ;  /* 0xffffffff00047882 */ /* 0x000fd00000000000 */
[----:B------:R-:W-:Y:S05]  /*11c50*/  BRA.U !UP0, `(.L_x_320) ;  /* 0x0000000108307547 */ /* 0x000fea000b800000 */
[----:B------:R-:W0:Y:S01]  /*11c60*/  LDCU UR11, c[0x3][0xc] ;  /* 0x00c00180ff0b77ac */ /* 0x000e220008000800 */
[----:B------:R-:W1:Y:S01]  /*11c70*/  LDCU UR12, c[0x3][URZ] ;  /* 0x00c00000ff0c77ac */ /* 0x000e620008000800 */
[----:B------:R-:W-:Y:S01]  /*11c80*/  UMOV UR4, URZ ;  /* 0x000000ff00047c82 */ /* 0x000fe20008000000 */
[----:B------:R-:W-:-:S05]  /*11c90*/  UMOV UR9, 0x10 ;  /* 0x0000001000097882 */ /* 0x000fca0000000000 */
.L_x_321:
[----:B------:R-:W-:-:S12]  /*11ca0*/  ULEA UR5, UR4, UR9, 0x2 ;  /* 0x0000000904057291 */ /* 0x000fd8000f8e10ff */
[----:B------:R-:W0:Y:S02]  /*11cb0*/  LDCU UR5, c[0x3][UR5] ;  /* 0x00c00000050577ac */ /* 0x000e240008000800 */
[----:B0-----:R-:W-:-:S09]  /*11cc0*/  UISETP.NE.AND UP0, UPT, UR5, UR11, UPT ;  /* 0x0000000b0500728c */ /* 0x001fd2000bf05270 */
[----:B------:R-:W-:Y:S05]  /*11cd0*/  BRA.U !UP0, `(.L_x_320) ;  /* 0x0000000108107547 */ /* 0x000fea000b800000 */
[----:B------:R-:W-:-:S04]  /*11ce0*/  UIADD3 UR4, UPT, UPT, UR4, 0x1, URZ ;  /* 0x0000000104047890 */ /* 0x000fc8000fffe0ff */
[----:B-1----:R-:W-:-:S09]  /*11cf0*/  UISETP.NE.AND UP0, UPT, UR4, UR12, UPT ;  /* 0x0000000c0400728c */ /* 0x002fd2000bf05270 */
[----:B------:R-:W-:Y:S05]  /*11d00*/  BRA.U UP0, `(.L_x_321) ;  /* 0xfffffffd00e47547 */ /* 0x000fea000b83ffff */
[----:B------:R-:W-:-:S05]  /*11d10*/  UMOV UR4, 0xffffffff ;  /* 0xffffffff00047882 */ /* 0x000fca0000000000 */
.L_x_320:
[----:B------:R-:W-:-:S04]  /*11d20*/  UISETP.LT.AND UP0, UPT, URZ, UR4, UPT ;  /* 0x00000004ff00728c */ /* 0x000fc8000bf01270 */
[----:B------:R-:W-:-:S04]  /*11d30*/  USEL UR11, URZ, UR4, !UP0 ;  /* 0x00000004ff0b7287 */ /* 0x000fc8000c000000 */
[----:B------:R-:W-:Y:S02]  /*11d40*/  USHF.L.U32 UR5, UR11, 0x2, URZ ;  /* 0x000000020b057899 */ /* 0x000fe400080006ff */
[----:B------:R-:W-:-:S09]  /*11d50*/  ULEA UR8, UR11, UR8, 0x7 ;  /* 0x000000080b087291 */ /* 0x000fd2000f8e38ff */
[----:B----4-:R-:W3:Y:S01]  /*11d60*/  LDL.128 R8, [UR8] ;  /* 0x00000008ff087983 */ /* 0x010ee20008100c00 */
[----:B------:R-:W0:Y:S03]  /*11d70*/  LDCU UR4, c[0x3][UR5+0x810] ;  /* 0x00c10200050477ac */ /* 0x000e260008000800 */
[----:B------:R-:W4:Y:S04]  /*11d80*/  LDL.128 R12, [UR8+0x10] ;  /* 0x00001008ff0c7983 */ /* 0x000f280008100c00 */
[----:B------:R-:W4:Y:S04]  /*11d90*/  LDL.128 R16, [UR8+0x20] ;  /* 0x00002008ff107983 */ /* 0x000f280008100c00 */
[----:B------:R-:W4:Y:S04]  /*11da0*/  LDL.128 R20, [UR8+0x30] ;  /* 0x00003008ff147983 */ /* 0x000f280008100c00 */
[----:B------:R-:W4:Y:S01]  /*11db0*/  LDL.128 R24, [UR8+0x40] ;  /* 0x00004008ff187983 */ /* 0x000f220008100c00 */
[----:B0-----:R-:W-:-:S03]  /*11dc0*/  UISETP.GE.AND UP0, UPT, UR4, URZ, UPT ;  /* 0x000000ff0400728c */ /* 0x001fc6000bf06270 */
[----:B------:R-:W4:Y:S04]  /*11dd0*/  LDL.128 R28, [UR8+0x50] ;  /* 0x00005008ff1c7983 */ /* 0x000f280008100c00 */
[----:B------:R-:W4:Y:S01]  /*11de0*/  LDL.128 R32, [UR8+0x60] ;  /* 0x00006008ff207983 */ /* 0x000f220008100c00 */
[----:B------:R-:W-:-:S03]  /*11df0*/  PLOP3.LUT P0, PT, PT, PT, UP0, 0x80, 0x8 ;  /* 0x000000000008781c */ /* 0x000fc60003f0f008 */
[----:B------:R-:W4:Y:S01]  /*11e00*/  LDL.128 R36, [UR8+0x70] ;  /* 0x00007008ff247983 */ /* 0x000f220008100c00 */
[----:B------:R-:W-:-:S09]  /*11e10*/  @UP0 ULEA UR7, UR11, UR7, 0x5 ;  /* 0x000000070b070291 */ /* 0x000fd2000f8e28ff */
[----:B--2---:R-:W3:Y:S04]  /*11e20*/  @P0 LDL.128 R4, [UR7] ;  /* 0x00000007ff040983 */ /* 0x004ee80008100c00 */
[----:B------:R-:W2:Y:S01]  /*11e30*/  @P0 LDL.128 R44, [UR7+0x10] ;  /* 0x00001007ff2c0983 */ /* 0x000ea20008100c00 */
[----:B------:R-:W0:Y:S02]  /*11e40*/  LDCU UR7, c[0x3][UR5+0x3410] ;  /* 0x00c68200050777ac */ /* 0x000e240008000800 */
[----:B0-----:R-:W-:Y:S01]  /*11e50*/  UISETP.GE.AND UP0, UPT, UR7, 0x1, UPT ;  /* 0x000000010700788c */ /* 0x001fe2000bf06270 */
[-C--:B---3--:R-:W-:Y:S02]  /*11e60*/  @P0 DMUL R8, R8, R4.reuse ;  /* 0x0000000408080228 */ /* 0x088fe40000000000 */
[----:B------:R-:W-:-:S02]  /*11e70*/  @P0 DMUL R10, R10, R4 ;  /* 0x000000040a0a0228 */ /* 0x000fc40000000000 */
[-C--:B----4-:R-:W-:Y:S02]  /*11e80*/  @P0 DMUL R12, R12, R4.reuse ;  /* 0x000000040c0c0228 */ /* 0x090fe40000000000 */
[----:B------:R-:W-:Y:S02]  /*11e90*/  @P0 DMUL R14, R14, R4 ;  /* 0x000000040e0e0228 */ /* 0x000fe40000000000 */
[-C--:B------:R-:W-:Y:S02]  /*11ea0*/  @P0 DMUL R16, R16, R6.reuse ;  /* 0x0000000610100228 */ /* 0x080fe40000000000 */
[-C--:B------:R-:W-:Y:S02]  /*11eb0*/  @P0 DMUL R18, R18, R6.reuse ;  /* 0x0000000612120228 */ /* 0x080fe40000000000 */
[-C--:B------:R-:W-:Y:S02]  /*11ec0*/  @P0 DMUL R20, R20, R6.reuse ;  /* 0x0000000614140228 */ /* 0x080fe40000000000 */
[----:B------:R-:W-:-:S02]  /*11ed0*/  @P0 DMUL R22, R22, R6 ;  /* 0x0000000616160228 */ /* 0x000fc40000000000 */
[-C--:B--2---:R-:W-:Y:S02]  /*11ee0*/  @P0 DMUL R24, R24, R44.reuse ;  /* 0x0000002c18180228 */ /* 0x084fe40000000000 */
[-C--:B------:R-:W-:Y:S02]  /*11ef0*/  @P0 DMUL R26, R26, R44.reuse ;  /* 0x0000002c1a1a0228 */ /* 0x080fe40000000000 */
[-C--:B------:R-:W-:Y:S02]  /*11f00*/  @P0 DMUL R28, R28, R44.reuse ;  /* 0x0000002c1c1c0228 */ /* 0x080fe40000000000 */
[----:B------:R-:W-:Y:S02]  /*11f10*/  @P0 DMUL R30, R30, R44 ;  /* 0x0000002c1e1e0228 */ /* 0x000fe40000000000 */
[-C--:B------:R-:W-:Y:S02]  /*11f20*/  @P0 DMUL R32, R32, R46.reuse ;  /* 0x0000002e20200228 */ /* 0x080fe40000000000 */
[----:B------:R-:W-:-:S02]  /*11f30*/  @P0 DMUL R34, R34, R46 ;  /* 0x0000002e22220228 */ /* 0x000fc40000000000 */
[-C--:B------:R-:W-:Y:S02]  /*11f40*/  @P0 DMUL R36, R36, R46.reuse ;  /* 0x0000002e24240228 */ /* 0x080fe40000000000 */
[----:B------:R-:W-:Y:S01]  /*11f50*/  @P0 DMUL R38, R38, R46 ;  /* 0x0000002e26260228 */ /* 0x000fe20000000000 */
[----:B------:R-:W-:Y:S10]  /*11f60*/  BRA.U !UP0, `(.L_x_322) ;  /* 0x0000000d08547547 */ /* 0x000ff4000b800000 */
[----:B------:R-:W-:Y:S01]  /*11f70*/  UISETP.NE.AND UP0, UPT, UR7, 0x1, UPT ;  /* 0x000000010700788c */ /* 0x000fe2000bf05270 */
[----:B------:R-:W-:-:S08]  /*11f80*/  UMOV UR4, URZ ;  /* 0x000000ff00047c82 */ /* 0x000fd00008000000 */
[----:B------:R-:W-:Y:S05]  /*11f90*/  BRA.U !UP0, `(.L_x_323) ;  /* 0x0000000908847547 */ /* 0x000fea000b800000 */
[----:B------:R-:W-:Y:S02]  /*11fa0*/  ULOP3.LUT UR4, UR7, 0x7ffffffe, URZ, 0xc0, !UPT ;  /* 0x7ffffffe07047892 */ /* 0x000fe4000f8ec0ff */
[----:B------:R-:W-:Y:S01]  /*11fb0*/  UIMAD UR7, UR11, 0x140, UR6 ;  /* 0x000001400b0778a4 */ /* 0x000fe2000f8e0206 */
[----:B------:R-:W-:Y:S01]  /*11fc0*/  UMOV UR9, 0xc14 ;  /* 0x00000c1400097882 */ /* 0x000fe20000000000 */
[----:B------:R-:W0:Y:S01]  /*11fd0*/  LDCU UR13, c[0x3][UR5+0x410] ;  /* 0x00c08200050d77ac */ /* 0x000e220008000800 */
[----:B------:R-:W-:Y:S02]  /*11fe0*/  UIMAD UR9, UR11, 0x28, UR9 ;  /* 0x000000280b0978a4 */ /* 0x000fe4000f8e0209 */
[----:B------:R-:W-:Y:S02]  /*11ff0*/  UIADD3 UR8, UPT, UPT, UR7, 0x20, URZ ;  /* 0x0000002007087890 */ /* 0x000fe4000fffe0ff */
[----:B------:R-:W-:-:S12]  /*12000*/  UIADD3 UR4, UPT, UPT, -UR4, URZ, URZ ;  /* 0x000000ff04047290 */ /* 0x000fd8000fffe1ff */
.L_x_324:
[----:B------:R-:W2:Y:S04]  /*12010*/  LDL.128 R52, [UR8+-0x20] ;  /* 0xffffe008ff347983 */ /* 0x000ea80008100c00 */
[----:B------:R-:W3:Y:S04]  /*12020*/  LDL.128 R48, [UR8+-0x10] ;  /* 0xfffff008ff307983 */ /* 0x000ee80008100c00 */
[----:B------:R-:W4:Y:S04]  /*12030*/  LDL.128 R4, [UR8] ;  /* 0x00000008ff047983 */ /* 0x000f280008100c00 */
[----:B------:R-:W4:Y:S01]  /*12040*/  LDL.128 R44, [UR8+0x10] ;  /* 0x00001008ff2c7983 */ /* 0x000f220008100c00 */
[----:B------:R-:W1:Y:S01]  /*12050*/  LDCU UR7, c[0x3][UR9+-0x4] ;  /* 0x00ffff80090777ac */ /* 0x000e620008000800 */
[----:B------:R-:W0:Y:S01]  /*12060*/  LDCU UR16, c[0x3][UR5+0x410] ;  /* 0x00c08200051077ac */ /* 0x000e220008000800 */
[----:B------:R-:W-:-:S02]  /*12070*/  UIADD3 UR4, UPT, UPT, UR4, 0x2, URZ ;  /* 0x0000000204047890 */ /* 0x000fc4000fffe0ff */
[----:B------:R-:W-:Y:S02]  /*12080*/  UIADD3 UR8, UPT, UPT, UR8, 0x40, URZ ;  /* 0x0000004008087890 */ /* 0x000fe4000fffe0ff */
[----:B-1----:R-:W-:-:S12]  /*12090*/  USHF.L.U32 UR7, UR7, 0x2, URZ ;  /* 0x0000000207077899 */ /* 0x002fd800080006ff */
[----:B------:R-:W0:Y:S01]  /*120a0*/  LDCU UR12, c[0x3][UR7+0x410] ;  /* 0x00c08200070c77ac */ /* 0x000e220008000800 */
[----:B------:R-:W1:Y:S01]  /*120b0*/  LDCU UR7, c[0x3][UR7+0x10] ;  /* 0x00c00200070777ac */ /* 0x000e620008000800 */
[----:B0-----:R-:W-:-:S04]  /*120c0*/  UISETP.NE.AND UP0, UPT, UR13, UR12, UPT ;  /* 0x0000000c0d00728c */ /* 0x001fc8000bf05270 */
[----:B-1----:R-:W-:Y:S01]  /*120d0*/  UISETP.EQ.OR UP0, UPT, UR13, UR7, !UP0 ;  /* 0x000000070d00728c */ /* 0x002fe2000c702670 */
[----:B------:R-:W0:Y:S05]  /*120e0*/  LDCU UR7, c[0x3][UR9] ;  /* 0x00c00000090777ac */ /* 0x000e2a0008000800 */
[----:B------:R-:W-:Y:S01]  /*120f0*/  PLOP3.LUT P0, PT, PT, PT, UP0, 0x80, 0x8 ;  /* 0x000000000008781c */ /* 0x000fe20003f0f008 */
[----:B------:R-:W-:Y:S02]  /*12100*/  UIADD3 UR9, UPT, UPT, UR9, 0x8, URZ ;  /* 0x0000000809097890 */ /* 0x000fe4000fffe0ff */
[----:B0-----:R-:W-:-:S12]  /*12110*/  USHF.L.U32 UR7, UR7, 0x2, URZ ;  /* 0x0000000207077899 */ /* 0x001fd800080006ff */
[----:B------:R-:W0:Y:S01]  /*12120*/  LDCU UR12, c[0x3][UR7+0x410] ;  /* 0x00c08200070c77ac */ /* 0x000e220008000800 */
[----:B------:R-:W1:Y:S01]  /*12130*/  LDCU UR7, c[0x3][UR7+0x10] ;  /* 0x00c00200070777ac */ /* 0x000e620008000800 */
[----:B0-----:R-:W-:-:S04]  /*12140*/  UISETP.NE.AND UP0, UPT, UR16, UR12, UPT ;  /* 0x0000000c1000728c */ /* 0x001fc8000bf05270 */
[----:B-1----:R-:W-:-:S06]  /*12150*/  UISETP.EQ.OR UP0, UPT, UR16, UR7, !UP0 ;  /* 0x000000071000728c */ /* 0x002fcc000c702670 */
[----:B------:R-:W-:Y:S01]  /*12160*/  PLOP3.LUT P1, PT, PT, PT, UP0, 0x80, 0x8 ;  /* 0x000000000008781c */ /* 0x000fe20003f2f008 */
[----:B------:R-:W-:Y:S01]  /*12170*/  UISETP.NE.AND UP0, UPT, UR4, URZ, UPT ;  /* 0x000000ff0400728c */ /* 0x000fe2000bf05270 */
[----:B--2---:R-:W-:Y:S01]  /*12180*/  @!P0 IMAD.MOV.U32 R42, RZ, RZ, R52 ;  /* 0x000000ffff2a8224 */ /* 0x004fe200078e0034 */
[-C--:B------:R-:W-:Y:S01]  /*12190*/  @!P0 MOV R3, R55.reuse ;  /* 0x0000003700038202 */ /* 0x080fe20000000f00 */
[--C-:B------:R-:W-:Y:S01]  /*121a0*/  @!P0 IMAD.MOV.U32 R43, RZ, RZ, R53.reuse ;  /* 0x000000ffff2b8224 */ /* 0x100fe200078e0035 */
[-C--:B------:R-:W-:Y:S01]  /*121b0*/  @P0 MOV R43, R55.reuse ;  /* 0x00000037002b0202 */ /* 0x080fe20000000f00 */
[--C-:B------:R-:W-:Y:S01]  /*121c0*/  @P0 IMAD.MOV.U32 R42, RZ, RZ, R54.reuse ;  /* 0x000000ffff2a0224 */ /* 0x100fe200078e0036 */
[----:B------:R-:W-:Y:S01]  /*121d0*/  DMUL R8, R52, R8 ;  /* 0x0000000834087228 */ /* 0x000fe20000000000 */
[--C-:B------:R-:W-:Y:S01]  /*121e0*/  @!P0 IMAD.MOV.U32 R2, RZ, RZ, R54.reuse ;  /* 0x000000ffff028224 */ /* 0x100fe200078e0036 */
[-C--:B------:R-:W-:Y:S01]  /*121f0*/  @P0 MOV R2, R52.reuse ;  /* 0x0000003400020202 */ /* 0x080fe20000000f00 */
[--C-:B------:R-:W-:Y:S01]  /*12200*/  @P0 IMAD.MOV.U32 R3, RZ, RZ, R53.reuse ;  /* 0x000000ffff030224 */ /* 0x100fe200078e0035 */
[----:B------:R-:W-:Y:S01]  /*12210*/  @!P0 MOV R57, R55 ;  /* 0x0000003700398202 */ /* 0x000fe20000000f00 */
[----:B------:R-:W-:Y:S01]  /*12220*/  DMUL R10, R42, R10 ;  /* 0x0000000a2a0a7228 */ /* 0x000fe20000000000 */
[----:B------:R-:W-:Y:S01]  /*12230*/  @!P0 IMAD.MOV.U32 R56, RZ, RZ, R54 ;  /* 0x000000ffff388224 */ /* 0x000fe200078e0036 */
[----:B------:R-:W-:Y:S01]  /*12240*/  @!P0 MOV R42, R52 ;  /* 0x00000034002a8202 */ /* 0x000fe20000000f00 */
[----:B------:R-:W-:Y:S01]  /*12250*/  @!P0 IMAD.MOV.U32 R43, RZ, RZ, R53 ;  /* 0x000000ffff2b8224 */ /* 0x000fe200078e0035 */
[----:B------:R-:W-:Y:S01]  /*12260*/  DMUL R16, R2, R16 ;  /* 0x0000001002107228 */ /* 0x000fe20000000000 */
[----:B---3--:R-:W-:Y:S01]  /*12270*/  @P0 IMAD.MOV.U32 R42, RZ, RZ, R48 ;  /* 0x000000ffff2a0224 */ /* 0x008fe200078e0030 */
[----:B------:R-:W-:Y:S01]  /*12280*/  @P0 MOV R57, R49 ;  /* 0x0000003100390202 */ /* 0x000fe20000000f00 */
[----:B------:R-:W-:Y:S01]  /*12290*/  @P0 IMAD.MOV.U32 R43, RZ, RZ, R49 ;  /* 0x000000ffff2b0224 */ /* 0x000fe200078e0031 */
[----:B------:R-:W-:Y:S01]  /*122a0*/  DMUL R28, R48, R28 ;  /* 0x0000001c301c7228 */ /* 0x000fe20000000000 */
[----:B------:R-:W-:Y:S01]  /*122b0*/  @!P0 IMAD.MOV.U32 R2, RZ, RZ, R52 ;  /* 0x000000ffff028224 */ /* 0x000fe200078e0034 */
[----:B------:R-:W-:Y:S01]  /*122c0*/  DMUL R18, R54, R18 ;  /* 0x0000001236127228 */ /* 0x000fe20000000000 */
[----:B------:R-:W-:Y:S01]  /*122d0*/  @!P0 IMAD.MOV.U32 R3, RZ, RZ, R53 ;  /* 0x000000ffff038224 */ /* 0x000fe200078e0035 */
[----:B------:R-:W-:Y:S01]  /*122e0*/  @P0 MOV R3, R51 ;  /* 0x0000003300030202 */ /* 0x000fe20000000f00 */
[----:B------:R-:W-:Y:S01]  /*122f0*/  DMUL R12, R42, R12 ;  /* 0x0000000c2a0c7228 */ /* 0x000fe20000000000 */
[----:B------:R-:W-:Y:S01]  /*12300*/  @P0 IMAD.MOV.U32 R2, RZ, RZ, R50 ;  /* 0x000000ffff020224 */ /* 0x000fe200078e0032 */
[----:B------:R-:W-:Y:S01]  /*12310*/  @!P0 MOV R42, R50 ;  /* 0x00000032002a8202 */ /* 0x000fe20000000f00 */
[----:B------:R-:W-:Y:S01]  /*12320*/  @!P0 IMAD.MOV.U32 R43, RZ, RZ, R51 ;  /* 0x000000ffff2b8224 */ /* 0x000fe200078e0033 */
[----:B------:R-:W-:Y:S01]  /*12330*/  DMUL R38, R50, R38 ;  /* 0x0000002632267228 */ /* 0x000fe20000000000 */
[----:B------:R-:W-:Y:S01]  /*12340*/  @P0 IMAD.MOV.U32 R42, RZ, RZ, R52 ;  /* 0x000000ffff2a0224 */ /* 0x000fe200078e0034 */
[----:B----4-:R-:W-:Y:S01]  /*12350*/  DMUL R8, R8, R4 ;  /* 0x0000000408087228 */ /* 0x010fe20000000000 */
[----:B------:R-:W-:Y:S01]  /*12360*/  @P0 IMAD.MOV.U32 R43, RZ, RZ, R53 ;  /* 0x000000ffff2b0224 */ /* 0x000fe200078e0035 */
[----:B------:R-:W-:Y:S01]  /*12370*/  DMUL R14, R2, R14 ;  /* 0x0000000e020e7228 */ /* 0x000fe20000000000 */
[----:B------:R-:W-:Y:S01]  /*12380*/  @P0 IMAD.MOV.U32 R56, RZ, RZ, R48 ;  /* 0x000000ffff380224 */ /* 0x000fe200078e0030 */
[----:B------:R-:W-:Y:S01]  /*12390*/  @!P0 MOV R2, R48 ;  /* 0x0000003000028202 */ /* 0x000fe20000000f00 */
[----:B------:R-:W-:Y:S01]  /*123a0*/  @!P0 IMAD.MOV.U32 R3, RZ, RZ, R49 ;  /* 0x000000ffff038224 */ /* 0x000fe200078e0031 */
[----:B------:R-:W-:Y:S01]  /*123b0*/  DMUL R18, R18, R6 ;  /* 0x0000000612127228 */ /* 0x000fe20000000000 */
[----:B------:R-:W-:Y:S01]  /*123c0*/  @P0 IMAD.MOV.U32 R2, RZ, RZ, R52 ;  /* 0x000000ffff020224 */ /* 0x000fe200078e0034 */
[----:B------:R-:W-:Y:S01]  /*123d0*/  DMUL R32, R42, R32 ;  /* 0x000000202a207228 */ /* 0x000fe20000000000 */
[----:B------:R-:W-:Y:S01]  /*123e0*/  @P0 IMAD.MOV.U32 R3, RZ, RZ, R53 ;  /* 0x000000ffff030224 */ /* 0x000fe200078e0035 */
[----:B------:R-:W-:Y:S01]  /*123f0*/  @!P0 MOV R42, R50 ;  /* 0x00000032002a8202 */ /* 0x000fe20000000f00 */
[----:B------:R-:W-:Y:S01]  /*12400*/  @!P0 IMAD.MOV.U32 R43, RZ, RZ, R51 ;  /* 0x000000ffff2b8224 */ /* 0x000fe200078e0033 */
[----:B------:R-:W-:Y:S01]  /*12410*/  @P0 MOV R43, R49 ;  /* 0x00000031002b0202 */ /* 0x000fe20000000f00 */
[----:B------:R-:W-:Y:S01]  /*12420*/  @P0 IMAD.MOV.U32 R42, RZ, RZ, R48 ;  /* 0x000000ffff2a0224 */ /* 0x000fe200078e0030 */
[----:B------:R-:W-:Y:S01]  /*12430*/  @!P0 MOV R52, R54 ;  /* 0x0000003600348202 */ /* 0x000fe20000000f00 */
[----:B------:R-:W-:Y:S01]  /*12440*/  DMUL R24, R2, R24 ;  /* 0x0000001802187228 */ /* 0x000fe20000000000 */
[----:B------:R-:W-:Y:S01]  /*12450*/  @!P0 IMAD.MOV.U32 R53, RZ, RZ, R55 ;  /* 0x000000ffff358224 */ /* 0x000fe200078e0037 */
[----:B------:R-:W-:Y:S01]  /*12460*/  @!P1 MOV R3, R7 ;  /* 0x0000000700039202 */ /* 0x000fe20000000f00 */
[----:B------:R-:W-:Y:S01]  /*12470*/  @!P1 IMAD.MOV.U32 R2, RZ, RZ, R6 ;  /* 0x000000ffff029224 */ /* 0x000fe200078e0006 */
[----:B------:R-:W-:Y:S01]  /*12480*/  DMUL R36, R42, R36 ;  /* 0x000000242a247228 */ /* 0x000fe20000000000 */
[----:B------:R-:W-:Y:S01]  /*12490*/  @P1 MOV R2, R4 ;  /* 0x0000000400021202 */ /* 0x000fe20000000f00 */
[----:B------:R-:W-:Y:S01]  /*124a0*/  @!P0 IMAD.MOV.U32 R42, RZ, RZ, R48 ;  /* 0x000000ffff2a8224 */ /* 0x000fe200078e0030 */
[----:B------:R-:W-:Y:S01]  /*124b0*/  @P0 MOV R52, R50 ;  /* 0x0000003200340202 */ /* 0x000fe20000000f00 */
[----:B------:R-:W-:Y:S01]  /*124c0*/  @!P0 IMAD.MOV.U32 R43, RZ, RZ, R49 ;  /* 0x000000ffff2b8224 */ /* 0x000fe200078e0031 */
[----:B------:R-:W-:Y:S01]  /*124d0*/  @P0 MOV R43, R55 ;  /* 0x00000037002b0202 */ /* 0x000fe20000000f00 */
[----:B------:R-:W-:Y:S01]  /*124e0*/  @P0 IMAD.MOV.U32 R42, RZ, RZ, R54 ;  /* 0x000000ffff2a0224 */ /* 0x000fe200078e0036 */
[----:B------:R-:W-:Y:S01]  /*124f0*/  DMUL R20, R56, R20 ;  /* 0x0000001438147228 */ /* 0x000fe20000000000 */
[----:B------:R-:W-:Y:S01]  /*12500*/  @P1 IMAD.MOV.U32 R3, RZ, RZ, R5 ;  /* 0x000000ffff031224 */ /* 0x000fe200078e0005 */
[----:B------:R-:W-:Y:S01]  /*12510*/  DMUL R38, R38, R46 ;  /* 0x0000002e26267228 */ /* 0x000fe20000000000 */
[----:B------:R-:W-:-:S02]  /*12520*/  @P0 IMAD.MOV.U32 R53, RZ, RZ, R51 ;  /* 0x000000ffff350224 */ /* 0x000fc400078e0033 */
[----:B------:R-:W-:Y:S01]  /*12530*/  DMUL R26, R42, R26 ;  /* 0x0000001a2a1a7228 */ /* 0x000fe20000000000 */
[----:B------:R-:W-:Y:S01]  /*12540*/  @!P0 IMAD.MOV.U32 R56, RZ, RZ, R50 ;  /* 0x000000ffff388224 */ /* 0x000fe200078e0032 */
[----:B------:R-:W-:Y:S01]  /*12550*/  DMUL R16, R16, R2 ;  /* 0x0000000210107228 */ /* 0x000fe20000000000 */
[----:B------:R-:W-:Y:S01]  /*12560*/  @!P1 IMAD.MOV.U32 R42, RZ, RZ, R4 ;  /* 0x000000ffff2a9224 */ /* 0x000fe200078e0004 */
[----:B------:R-:W-:Y:S01]  /*12570*/  DMUL R22, R52, R22 ;  /* 0x0000001634167228 */ /* 0x000fe20000000000 */
[--C-:B------:R-:W-:Y:S01]  /*12580*/  @!P1 IMAD.MOV.U32 R43, RZ, RZ, R5.reuse ;  /* 0x000000ffff2b9224 */ /* 0x100fe200078e0005 */
[----:B------:R-:W-:Y:S01]  /*12590*/  @P1 MOV R43, R7 ;  /* 0x00000007002b1202 */ /* 0x000fe20000000f00 */
[----:B------:R-:W-:Y:S02]  /*125a0*/  @P1 IMAD.MOV.U32 R42, RZ, RZ, R6 ;  /* 0x000000ffff2a1224 */ /* 0x000fe400078e0006 */
[----:B------:R-:W-:Y:S01]  /*125b0*/  @!P1 IMAD.MOV.U32 R2, RZ, RZ, R4 ;  /* 0x000000ffff029224 */ /* 0x000fe200078e0004 */
[----:B------:R-:W-:Y:S01]  /*125c0*/  @P1 MOV R2, R46 ;  /* 0x0000002e00021202 */ /* 0x000fe20000000f00 */
[----:B------:R-:W-:-:S02]  /*125d0*/  @!P1 IMAD.MOV.U32 R3, RZ, RZ, R5 ;  /* 0x000000ffff039224 */ /* 0x000fc400078e0005 */
[----:B------:R-:W-:Y:S01]  /*125e0*/  DMUL R10, R10, R42 ;  /* 0x0000002a0a0a7228 */ /* 0x000fe20000000000 */
[----:B------:R-:W-:Y:S01]  /*125f0*/  @!P0 IMAD.MOV.U32 R52, RZ, RZ, R48 ;  /* 0x000000ffff348224 */ /* 0x000fe200078e0030 */
[----:B------:R-:W-:Y:S01]  /*12600*/  @!P1 MOV R48, R6 ;  /* 0x0000000600309202 */ /* 0x000fe20000000f00 */
[----:B------:R-:W-:Y:S01]  /*12610*/  @!P1 IMAD.MOV.U32 R42, RZ, RZ, R46 ;  /* 0x000000ffff2a9224 */ /* 0x000fe200078e002e */
[----:B------:R-:W-:Y:S01]  /*12620*/  @P0 MOV R52, R50 ;  /* 0x0000003200340202 */ /* 0x000fe20000000f00 */
[----:B------:R-:W-:Y:S02]  /*12630*/  @!P1 IMAD.MOV.U32 R43, RZ, RZ, R47 ;  /* 0x000000ffff2b9224 */ /* 0x000fe400078e002f */
[----:B------:R-:W-:Y:S02]  /*12640*/  @P1 IMAD.MOV.U32 R42, RZ, RZ, R4 ;  /* 0x000000ffff2a1224 */ /* 0x000fe400078e0004 */
[----:B------:R-:W-:Y:S02]  /*12650*/  @P1 IMAD.MOV.U32 R43, RZ, RZ, R5 ;  /* 0x000000ffff2b1224 */ /* 0x000fe400078e0005 */
[----:B------:R-:W-:-:S02]  /*12660*/  @!P0 IMAD.MOV.U32 R53, RZ, RZ, R49 ;  /* 0x000000ffff358224 */ /* 0x000fc400078e0031 */
[----:B------:R-:W-:Y:S02]  /*12670*/  @P1 IMAD.MOV.U32 R3, RZ, RZ, R47 ;  /* 0x000000ffff031224 */ /* 0x000fe400078e002f */
[----:B------:R-:W-:Y:S01]  /*12680*/  DMUL R32, R32, R42 ;  /* 0x0000002a20207228 */ /* 0x000fe20000000000 */
[----:B------:R-:W-:Y:S01]  /*12690*/  @!P1 IMAD.MOV.U32 R49, RZ, RZ, R7 ;  /* 0x000000ffff319224 */ /* 0x000fe200078e0007 */
[----:B------:R-:W-:Y:S01]  /*126a0*/  @!P1 MOV R42, R46 ;  /* 0x0000002e002a9202 */ /* 0x000fe20000000f00 */
[----:B------:R-:W-:Y:S01]  /*126b0*/  @!P1 IMAD.MOV.U32 R43, RZ, RZ, R47 ;  /* 0x000000ffff2b9224 */ /* 0x000fe200078e002f */
[----:B------:R-:W-:Y:S01]  /*126c0*/  @P1 MOV R49, R45 ;  /* 0x0000002d00311202 */ /* 0x000fe20000000f00 */
[----:B------:R-:W-:Y:S01]  /*126d0*/  @!P0 IMAD.MOV.U32 R57, RZ, RZ, R51 ;  /* 0x000000ffff398224 */ /* 0x000fe200078e0033 */
[----:B------:R-:W-:Y:S01]  /*126e0*/  @P0 MOV R57, R55 ;  /* 0x0000003700390202 */ /* 0x000fe20000000f00 */
[--C-:B------:R-:W-:Y:S01]  /*126f0*/  @P1 IMAD.MOV.U32 R48, RZ, RZ, R44.reuse ;  /* 0x000000ffff301224 */ /* 0x100fe200078e002c */
[----:B------:R-:W-:Y:S01]  /*12700*/  DMUL R14, R14, R2 ;  /* 0x000000020e0e7228 */ /* 0x000fe20000000000 */
[----:B------:R-:W-:Y:S01]  /*12710*/  @P1 IMAD.MOV.U32 R42, RZ, RZ, R44 ;  /* 0x000000ffff2a1224 */ /* 0x000fe200078e002c */
[----:B------:R-:W-:Y:S01]  /*12720*/  @!P1 MOV R2, R44 ;  /* 0x0000002c00029202 */ /* 0x000fe20000000f00 */
[----:B------:R-:W-:-:S02]  /*12730*/  @P1 IMAD.MOV.U32 R43, RZ, RZ, R45 ;  /* 0x000000ffff2b1224 */ /* 0x000fc400078e002d */
[----:B------:R-:W-:Y:S01]  /*12740*/  @P0 IMAD.MOV.U32 R56, RZ, RZ, R54 ;  /* 0x000000ffff380224 */ /* 0x000fe200078e0036 */
[----:B------:R-:W-:Y:S01]  /*12750*/  DMUL R20, R20, R48 ;  /* 0x0000003014147228 */ /* 0x000fe20000000000 */
[----:B------:R-:W-:Y:S01]  /*12760*/  @P0 IMAD.MOV.U32 R53, RZ, RZ, R51 ;  /* 0x000000ffff350224 */ /* 0x000fe200078e0033 */
[----:B------:R-:W-:Y:S01]  /*12770*/  @!P1 MOV R51, R5 ;  /* 0x0000000500339202 */ /* 0x000fe20000000f00 */
[----:B------:R-:W-:Y:S01]  /*12780*/  @!P1 IMAD.MOV.U32 R3, RZ, RZ, R45 ;  /* 0x000000ffff039224 */ /* 0x000fe200078e002d */
[----:B------:R-:W-:Y:S01]  /*12790*/  DMUL R36, R36, R42 ;  /* 0x0000002a24247228 */ /* 0x000fe20000000000 */
[--C-:B------:R-:W-:Y:S01]  /*127a0*/  @!P1 IMAD.MOV.U32 R50, RZ, RZ, R4.reuse ;  /* 0x000000ffff329224 */ /* 0x100fe200078e0004 */
[----:B------:R-:W-:Y:S01]  /*127b0*/  DMUL R34, R56, R34 ;  /* 0x0000002238227228 */ /* 0x000fe20000000000 */
[----:B------:R-:W-:Y:S01]  /*127c0*/  @P1 IMAD.MOV.U32 R2, RZ, RZ, R4 ;  /* 0x000000ffff021224 */ /* 0x000fe200078e0004 */
[----:B------:R-:W-:Y:S01]  /*127d0*/  DMUL R30, R52, R30 ;  /* 0x0000001e341e7228 */ /* 0x000fe20000000000 */
[----:B------:R-:W-:Y:S01]  /*127e0*/  @P1 IMAD.MOV.U32 R3, RZ, RZ, R5 ;  /* 0x000000ffff031224 */ /* 0x000fe200078e0005 */
[-C--:B------:R-:W-:Y:S01]  /*127f0*/  @!P1 MOV R5, R45.reuse ;  /* 0x0000002d00059202 */ /* 0x080fe20000000f00 */
[--C-:B------:R-:W-:Y:S01]  /*12800*/  @!P1 IMAD.MOV.U32 R4, RZ, RZ, R44.reuse ;  /* 0x000000ffff049224 */ /* 0x100fe200078e002c */
[-C--:B------:R-:W-:Y:S01]  /*12810*/  @!P1 MOV R48, R46.reuse ;  /* 0x0000002e00309202 */ /* 0x080fe20000000f00 */
[----:B------:R-:W-:Y:S01]  /*12820*/  @!P1 IMAD.MOV.U32 R49, RZ, RZ, R47 ;  /* 0x000000ffff319224 */ /* 0x000fe200078e002f */
[-C--:B------:R-:W-:Y:S01]  /*12830*/  @!P1 MOV R43, R45.reuse ;  /* 0x0000002d002b9202 */ /* 0x080fe20000000f00 */
[--C-:B------:R-:W-:Y:S01]  /*12840*/  @!P1 IMAD.MOV.U32 R42, RZ, RZ, R44.reuse ;  /* 0x000000ffff2a9224 */ /* 0x100fe200078e002c */
[----:B------:R-:W-:Y:S01]  /*12850*/  @P1 MOV R51, R45 ;  /* 0x0000002d00331202 */ /* 0x000fe20000000f00 */
[----:B------:R-:W-:Y:S01]  /*12860*/  @P1 IMAD.MOV.U32 R50, RZ, RZ, R44 ;  /* 0x000000ffff321224 */ /* 0x000fe200078e002c */
[----:B------:R-:W-:Y:S01]  /*12870*/  @P1 MOV R5, R7 ;  /* 0x0000000700051202 */ /* 0x000fe20000000f00 */
[--C-:B------:R-:W-:Y:S01]  /*12880*/  @P1 IMAD.MOV.U32 R4, RZ, RZ, R6.reuse ;  /* 0x000000ffff041224 */ /* 0x100fe200078e0006 */
[----:B------:R-:W-:Y:S01]  /*12890*/  DMUL R24, R24, R2 ;  /* 0x0000000218187228 */ /* 0x000fe20000000000 */
[----:B------:R-:W-:Y:S01]  /*128a0*/  @P1 IMAD.MOV.U32 R48, RZ, RZ, R6 ;  /* 0x000000ffff301224 */ /* 0x000fe200078e0006 */
[-C--:B------:R-:W-:Y:S01]  /*128b0*/  @P1 MOV R6, R46.reuse ;  /* 0x0000002e00061202 */ /* 0x080fe20000000f00 */
[----:B------:R-:W-:Y:S01]  /*128c0*/  @P1 IMAD.MOV.U32 R49, RZ, RZ, R7 ;  /* 0x000000ffff311224 */ /* 0x000fe200078e0007 */
[----:B------:R-:W-:Y:S01]  /*128d0*/  DMUL R12, R12, R50 ;  /* 0x000000320c0c7228 */ /* 0x000fe20000000000 */
[----:B------:R-:W-:Y:S01]  /*128e0*/  @P1 IMAD.MOV.U32 R42, RZ, RZ, R44 ;  /* 0x000000ffff2a1224 */ /* 0x000fe200078e002c */
[----:B------:R-:W-:Y:S01]  /*128f0*/  @P1 MOV R44, R46 ;  /* 0x0000002e002c1202 */ /* 0x000fe20000000f00 */
[----:B------:R-:W-:Y:S01]  /*12900*/  @P1 IMAD.MOV.U32 R43, RZ, RZ, R45 ;  /* 0x000000ffff2b1224 */ /* 0x000fe200078e002d */
[----:B------:R-:W-:Y:S01]  /*12910*/  DMUL R26, R26, R4 ;  /* 0x000000041a1a7228 */ /* 0x000fe20000000000 */
[--C-:B------:R-:W-:Y:S01]  /*12920*/  @P1 IMAD.MOV.U32 R7, RZ, RZ, R47.reuse ;  /* 0x000000ffff071224 */ /* 0x100fe200078e002f */
[----:B------:R-:W-:Y:S01]  /*12930*/  DMUL R34, R34, R48 ;  /* 0x0000003022227228 */ /* 0x000fe20000000000 */
[----:B------:R-:W-:-:S02]  /*12940*/  @P1 IMAD.MOV.U32 R45, RZ, RZ, R47 ;  /* 0x000000ffff2d1224 */ /* 0x000fc400078e002f */
[----:B------:R-:W-:Y:S02]  /*12950*/  DMUL R28, R28, R42 ;  /* 0x0000002a1c1c7228 */ /* 0x000fe40000000000 */
[----:B------:R-:W-:Y:S02]  /*12960*/  DMUL R22, R22, R6 ;  /* 0x0000000616167228 */ /* 0x000fe40000000000 */
[----:B------:R-:W-:Y:S01]  /*12970*/  DMUL R30, R30, R44 ;  /* 0x0000002c1e1e7228 */ /* 0x000fe20000000000 */
[----:B------:R-:W-:Y:S10]  /*12980*/  BRA.U UP0, `(.L_x_324) ;  /* 0xfffffff500a07547 */ /* 0x000ff4000b83ffff */
[----:B------:R-:W0:Y:S02]  /*12990*/  LDCU UR7, c[0x3][UR5+0x3410] ;  /* 0x00c68200050777ac */ /* 0x000e240008000800 */
[----:B0-----:R-:W-:-:S12]  /*129a0*/  ULOP3.LUT UR4, UR7, 0x7ffffffe, URZ, 0xc0, !UPT ;  /* 0x7ffffffe07047892 */ /* 0x001fd8000f8ec0ff */
.L_x_323:
[----:B------:R-:W-:-:S04]  /*129b0*/  ULOP3.LUT UR7, UR7, 0x1, URZ, 0xc0, !UPT ;  /* 0x0000000107077892 */ /* 0x000fc8000f8ec0ff */
[----:B------:R-:W-:-:S09]  /*129c0*/  UISETP.NE.U32.AND UP0, UPT, UR7, 0x1, UPT ;  /* 0x000000010700788c */ /* 0x000fd2000bf05070 */
[----:B------:R-:W-:Y:S05]  /*129d0*/  BRA.U UP0, `(.L_x_322) ;  /* 0x0000000100b87547 */ /* 0x000fea000b800000 */
[----:B------:R-:W-:-:S04]  /*129e0*/  UIMAD UR6, UR11, 0x140, UR6 ;  /* 0x000001400b0678a4 */ /* 0x000fc8000f8e0206 */
[----:B------:R-:W-:-:S09]  /*129f0*/  ULEA UR6, UR4, UR6, 0x5 ;  /* 0x0000000604067291 */ /* 0x000fd2000f8e28ff */
[----:B------:R-:W2:Y:S04]  /*12a00*/  LDL.128 R4, [UR6] ;  /* 0x00000006ff047983 */ /* 0x000ea80008100c00 */
[----:B------:R-:W3:Y:S01]  /*12a10*/  LDL.128 R44, [UR6+0x10] ;  /* 0x00001006ff2c7983 */ /* 0x000ee20008100c00 */
[----:B------:R-:W-:Y:S01]  /*12a20*/  USHF.L.U32 UR4, UR4, 0x2, URZ ;  /* 0x0000000204047899 */ /* 0x000fe200080006ff */
[----:B------:R-:W0:Y:S03]  /*12a30*/  LDCU UR5, c[0x3][UR5+0x410] ;  /* 0x00c08200050577ac */ /* 0x000e260008000800 */
[----:B------:R-:W-:-:S12]  /*12a40*/  UIMAD UR4, UR11, 0x28, UR4 ;  /* 0x000000280b0478a4 */ /* 0x000fd8000f8e0204 */
[----:B------:R-:W4:Y:S02]  /*12a50*/  LDCU UR4, c[0x3][UR4+0xc10] ;  /* 0x00c18200040477ac */ /* 0x000f240008000800 */
[----:B----4-:R-:W-:-:S12]  /*12a60*/  USHF.L.U32 UR4, UR4, 0x2, URZ ;  /* 0x0000000204047899 */ /* 0x010fd800080006ff */
[----:B------:R-:W0:Y:S01]  /*12a70*/  LDCU UR6, c[0x3][UR4+0x410] ;  /* 0x00c08200040677ac */ /* 0x000e220008000800 */
[----:B------:R-:W4:Y:S01]  /*12a80*/  LDCU UR4, c[0x3][UR4+0x10] ;  /* 0x00c00200040477ac */ /* 0x000f220008000800 */
[----:B0-----:R-:W-:-:S04]  /*12a90*/  UISETP.NE.AND UP0, UPT, UR5, UR6, UPT ;  /* 0x000000060500728c */ /* 0x001fc8000bf05270 */
[----:B----4-:R-:W-:-:S06]  /*12aa0*/  UISETP.EQ.OR UP0, UPT, UR5, UR4, !UP0 ;  /* 0x000000040500728c */ /* 0x010fcc000c702670 */
[----:B------:R-:W-:-:S13]  /*12ab0*/  PLOP3.LUT P0, PT, PT, PT, UP0, 0x80, 0x8 ;  /* 0x000000000008781c */ /* 0x000fda0003f0f008 */
[----:B--2---:R-:W-:Y:S02]  /*12ac0*/  @!P0 DMUL R8, R8, R4 ;  /* 0x0000000408088228 */ /* 0x004fe40000000000 */
[----:B------:R-:W-:Y:S02]  /*12ad0*/  @!P0 DMUL R16, R16, R6 ;  /* 0x0000000610108228 */ /* 0x000fe40000000000 */
[----:B---3--:R-:W-:Y:S02]  /*12ae0*/  @!P0 DMUL R24, R24, R44 ;  /* 0x0000002c18188228 */ /* 0x008fe40000000000 */
[----:B------:R-:W-:Y:S02]  /*12af0*/  @!P0 DMUL R32, R32, R46 ;  /* 0x0000002e20208228 */ /* 0x000fe40000000000 */
[-C--:B------:R-:W-:Y:S02]  /*12b00*/  @!P0 DMUL R10, R10, R4.reuse ;  /* 0x000000040a0a8228 */ /* 0x080fe40000000000 */
[----:B------:R-:W-:-:S02]  /*12b10*/  @!P0 DMUL R12, R12, R4 ;  /* 0x000000040c0c8228 */ /* 0x000fc40000000000 */
[----:B------:R-:W-:Y:S02]  /*12b20*/  @!P0 DMUL R14, R14, R4 ;  /* 0x000000040e0e8228 */ /* 0x000fe40000000000 */
[-C--:B------:R-:W-:Y:S02]  /*12b30*/  @!P0 DMUL R18, R18, R6.reuse ;  /* 0x0000000612128228 */ /* 0x080fe40000000000 */
[----:B------:R-:W-:Y:S02]  /*12b40*/  @!P0 DMUL R20, R20, R6 ;  /* 0x0000000614148228 */ /* 0x000fe40000000000 */
[----:B------:R-:W-:Y:S02]  /*12b50*/  @!P0 DMUL R26, R26, R44 ;  /* 0x0000002c1a1a8228 */ /* 0x000fe40000000000 */
[----:B------:R-:W-:Y:S02]  /*12b60*/  @!P0 DMUL R34, R34, R46 ;  /* 0x0000002e22228228 */ /* 0x000fe40000000000 */
[----:B------:R-:W-:-:S02]  /*12b70*/  @!P0 DMUL R22, R22, R6 ;  /* 0x0000000616168228 */ /* 0x000fc40000000000 */
[----:B------:R-:W-:Y:S02]  /*12b80*/  @!P0 DMUL R28, R28, R44 ;  /* 0x0000002c1c1c8228 */ /* 0x000fe40000000000 */
[----:B------:R-:W-:Y:S02]  /*12b90*/  @!P0 DMUL R36, R36, R46 ;  /* 0x0000002e24248228 */ /* 0x000fe40000000000 */
[----:B------:R-:W-:Y:S02]  /*12ba0*/  @!P0 DMUL R30, R30, R44 ;  /* 0x0000002c1e1e8228 */ /* 0x000fe40000000000 */
[----:B------:R-:W-:Y:S02]  /*12bb0*/  @!P0 DMUL R38, R38, R46 ;  /* 0x0000002e26268228 */ /* 0x000fe40000000000 */
[-C--:B------:R-:W-:Y:S02]  /*12bc0*/  @P0 DMUL R8, R8, R4.reuse ;  /* 0x0000000408080228 */ /* 0x080fe40000000000 */
[----:B------:R-:W-:-:S02]  /*12bd0*/  @P0 DMUL R16, R16, R4 ;  /* 0x0000000410100228 */ /* 0x000fc40000000000 */
[-C--:B------:R-:W-:Y:S02]  /*12be0*/  @P0 DMUL R24, R24, R4.reuse ;  /* 0x0000000418180228 */ /* 0x080fe40000000000 */
[----:B------:R-:W-:Y:S02]  /*12bf0*/  @P0 DMUL R32, R32, R4 ;  /* 0x0000000420200228 */ /* 0x000fe40000000000 */
[-C--:B------:R-:W-:Y:S02]  /*12c00*/  @P0 DMUL R10, R10, R6.reuse ;  /* 0x000000060a0a0228 */ /* 0x080fe40000000000 */
[-C--:B------:R-:W-:Y:S02]  /*12c10*/  @P0 DMUL R18, R18, R6.reuse ;  /* 0x0000000612120228 */ /* 0x080fe40000000000 */
[-C--:B------:R-:W-:Y:S02]  /*12c20*/  @P0 DMUL R26, R26, R6.reuse ;  /* 0x000000061a1a0228 */ /* 0x080fe40000000000 */
[----:B------:R-:W-:-:S02]  /*12c30*/  @P0 DMUL R34, R34, R6 ;  /* 0x0000000622220228 */ /* 0x000fc40000000000 */
[-C--:B------:R-:W-:Y:S02]  /*12c40*/  @P0 DMUL R12, R12, R44.reuse ;  /* 0x0000002c0c0c0228 */ /* 0x080fe40000000000 */
[-C--:B------:R-:W-:Y:S02]  /*12c50*/  @P0 DMUL R20, R20, R44.reuse ;  /* 0x0000002c14140228 */ /* 0x080fe40000000000 */
[-C--:B------:R-:W-:Y:S02]  /*12c60*/  @P0 DMUL R28, R28, R44.reuse ;  /* 0x0000002c1c1c0228 */ /* 0x080fe40000000000 */
[----:B------:R-:W-:Y:S02]  /*12c70*/  @P0 DMUL R36, R36, R44 ;  /* 0x0000002c24240228 */ /* 0x000fe40000000000 */
[-C--:B------:R-:W-:Y:S02]  /*12c80*/  @P0 DMUL R14, R14, R46.reuse ;  /* 0x0000002e0e0e0228 */ /* 0x080fe40000000000 */
[----:B------:R-:W-:-:S02]  /*12c90*/  @P0 DMUL R22, R22, R46 ;  /* 0x0000002e16160228 */ /* 0x000fc40000000000 */
[-C--:B------:R-:W-:Y:S02]  /*12ca0*/  @P0 DMUL R30, R30, R46.reuse ;  /* 0x0000002e1e1e0228 */ /* 0x080fe40000000000 */
[----:B------:R-:W-:-:S11]  /*12cb0*/  @P0 DMUL R38, R38, R46 ;  /* 0x0000002e26260228 */ /* 0x000fd60000000000 */
.L_x_322:
[----:B------:R-:W-:Y:S01]  /*12cc0*/  DADD R2, RZ, R8 ;  /* 0x00000000ff027229 */ /* 0x000fe20000000008 */
[----:B------:R-:W-:Y:S01]  /*12cd0*/  FSETP.GEU.AND P1, PT, |R9|, 6.5827683646048100446e-37, PT ;  /* 0x036000000900780b */ /* 0x000fe20003f2e200 */
[----:B------:R-:W-:Y:S06]  /*12ce0*/  BSSY.RECONVERGENT B1, `(.L_x_325) ;  /* 0x0000025000017945 */ /* 0x000fec0003800200 */
        /* <DEDUP_REMOVED lines=14> */
[----:B------:R-:W-:Y:S01]  /*12dd0*/  DADD R56, R2, R38 ;  /* 0x0000000002387229 */ /* 0x000fe20000000026 */
[----:B------:R-:W-:-:S05]  /*12de0*/  IMAD.MOV.U32 R2, RZ, RZ, 0x1 ;  /* 0x00000001ff027424 */ /* 0x000fca00078e00ff */
        /* <DEDUP_REMOVED lines=17> */
[----:B-1---5:R-:W-:Y:S05]  /*12f00*/  CALL.REL.NOINC `($__internal_0_$__cuda_sm20_div_rn_f64_full) ;  /* 0x0000001c00887944 */ /* 0x022fea0003c00000 */
[----:B------:R-:W-:Y:S02]  /*12f10*/  IMAD.MOV.U32 R58, RZ, RZ, R2 ;  /* 0x000000ffff3a7224 */ /* 0x000fe400078e0002 */
[----:B------:R-:W-:-:S07]  /*12f20*/  IMAD.MOV.U32 R59, RZ, RZ, R3 ;  /* 0x000000ffff3b7224 */ /* 0x000fce00078e0003 */
.L_x_326:
[----:B-1----:R-:W-:Y:S05]  /*12f30*/  BSYNC.RECONVERGENT B1 ;  /* 0x0000000000017941 */ /* 0x002fea0003800200 */
.L_x_325:
        /* <DEDUP_REMOVED lines=20> */
[----:B-----5:R-:W-:Y:S05]  /*13080*/  CALL.REL.NOINC `($__internal_0_$__cuda_sm20_div_rn_f64_full) ;  /* 0x0000001c00287944 */ /* 0x020fea0003c00000 */
[----:B------:R-:W-:Y:S01]  /*13090*/  IMAD.MOV.U32 R8, RZ, RZ, R2 ;  /* 0x000000ffff087224 */ /* 0x000fe200078e0002 */
[----:B------:R-:W-:-:S07]  /*130a0*/  MOV R9, R3 ;  /* 0x0000000300097202 */ /* 0x000fce0000000f00 */
.L_x_328:
[----:B------:R-:W-:Y:S05]  /*130b0*/  BSYNC.RECONVERGENT B1 ;  /* 0x0000000000017941 */ /* 0x000fea0003800200 */
.L_x_327:
        /* <DEDUP_REMOVED lines=21> */
[----:B------:R-:W-:Y:S01]  /*13210*/  MOV R10, R2 ;  /* 0x00000002000a7202 */ /* 0x000fe20000000f00 */
[----:B------:R-:W-:-:S07]  /*13220*/  IMAD.MOV.U32 R11, RZ, RZ, R3 ;  /* 0x000000ffff0b7224 */ /* 0x000fce00078e0003 */
.L_x_330:
[----:B------:R-:W-:Y:S05]  /*13230*/  BSYNC.RECONVERGENT B1 ;  /* 0x0000000000017941 */ /* 0x000fea0003800200 */
.L_x_329:
        /* <DEDUP_REMOVED lines=20> */
[----:B-----5:R-:W-:Y:S05]  /*13380*/  CALL.REL.NOINC `($__internal_0_$__cuda_sm20_div_rn_f64_full) ;  /* 0x0000001800687944 */ /* 0x020fea0003c00000 */
[----:B------:R-:W-:Y:S02]  /*13390*/  IMAD.MOV.U32 R12, RZ, RZ, R2 ;  /* 0x000000ffff0c7224 */ /* 0x000fe400078e0002 */
[----:B------:R-:W-:-:S07]  /*133a0*/  IMAD.MOV.U32 R13, RZ, RZ, R3 ;  /* 0x000000ffff0d7224 */ /* 0x000fce00078e0003 */
.L_x_332:
[----:B------:R-:W-:Y:S05]  /*133b0*/  BSYNC.RECONVERGENT B1 ;  /* 0x0000000000017941 */ /* 0x000fea0003800200 */
.L_x_331:
        /* <DEDUP_REMOVED lines=23> */
.L_x_334:
[----:B------:R-:W-:Y:S05]  /*13530*/  BSYNC.RECONVERGENT B1 ;  /* 0x0000000000017941 */ /* 0x000fea0003800200 */
.L_x_333:
        /* <DEDUP_REMOVED lines=23> */
.L_x_336:
[----:B------:R-:W-:Y:S05]  /*136b0*/  BSYNC.RECONVERGENT B1 ;  /* 0x0000000000017941 */ /* 0x000fea0003800200 */
.L_x_335:
        /* <DEDUP_REMOVED lines=23> */
.L_x_338:
[----:B------:R-:W-:Y:S05]  /*13830*/  BSYNC.RECONVERGENT B1 ;  /* 0x0000000000017941 */ /* 0x000fea0003800200 */
.L_x_337:
        /* <DEDUP_REMOVED lines=23> */
.L_x_340:
[----:B------:R-:W-:Y:S05]  /*139b0*/  BSYNC.RECONVERGENT B1 ;  /* 0x0000000000017941 */ /* 0x000fea0003800200 */
.L_x_339:
        /* <DEDUP_REMOVED lines=23> */
.L_x_342:
[----:B------:R-:W-:Y:S05]  /*13b30*/  BSYNC.RECONVERGENT B1 ;  /* 0x0000000000017941 */ /* 0x000fea0003800200 */
.L_x_341:
        /* <DEDUP_REMOVED lines=23> */
.L_x_344:
[----:B------:R-:W-:Y:S05]  /*13cb0*/  BSYNC.RECONVERGENT B1 ;  /* 0x0000000000017941 */ /* 0x000fea0003800200 */
.L_x_343:
        /* <DEDUP_REMOVED lines=23> */
.L_x_346:
[----:B------:R-:W-:Y:S05]  /*13e30*/  BSYNC.RECONVERGENT B1 ;  /* 0x0000000000017941 */ /* 0x000fea0003800200 */
.L_x_345:
        /* <DEDUP_REMOVED lines=23> */
.L_x_348:
[----:B------:R-:W-:Y:S05]  /*13fb0*/  BSYNC.RECONVERGENT B1 ;  /* 0x0000000000017941 */ /* 0x000fea0003800200 */
.L_x_347:
        /* <DEDUP_REMOVED lines=23> */
.L_x_350:
[----:B------:R-:W-:Y:S05]  /*14130*/  BSYNC.RECONVERGENT B1 ;  /* 0x0000000000017941 */ /* 0x000fea0003800200 */
.L_x_349:
        /* <DEDUP_REMOVED lines=23> */
.L_x_352:
[----:B------:R-:W-:Y:S05]  /*142b0*/  BSYNC.RECONVERGENT B1 ;  /* 0x0000000000017941 */ /* 0x000fea0003800200 */
.L_x_351:
        /* <DEDUP_REMOVED lines=23> */
.L_x_354:
[----:B------:R-:W-:Y:S05]  /*14430*/  BSYNC.RECONVERGENT B1 ;  /* 0x0000000000017941 */ /* 0x000fea0003800200 */
.L_x_353:
        /* <DEDUP_REMOVED lines=21> */
.L_x_356:
[----:B------:R-:W-:Y:S05]  /*14590*/  BSYNC.RECONVERGENT B1 ;  /* 0x0000000000017941 */ /* 0x000fea0003800200 */
.L_x_355:
[----:B------:R-:W-:Y:S01]  /*145a0*/  DADD R58, RZ, R58 ;  /* 0x00000000ff3a7229 */ /* 0x000fe2000000003a */
[----:B------:R-:W-:Y:S01]  /*145b0*/  ULEA UR10, UR11, UR10, 0x3 ;  /* 0x0000000a0b0a7291 */ /* 0x000fe2000f8e18ff */
[----:B------:R-:W-:Y:S01]  /*145c0*/  DADD R14, RZ, R14 ;  /* 0x00000000ff0e7229 */ /* 0x000fe2000000000e */
[----:B------:R-:W0:Y:S05]  /*145d0*/  LDCU.64 UR4, c[0x3][0x5018] ;  /* 0x00ca0300ff0477ac */ /* 0x000e2a0008000a00 */
[----:B------:R-:W-:Y:S02]  /*145e0*/  DADD R58, R58, R8 ;  /* 0x000000003a3a7229 */ /* 0x000fe40000000008 */
[----:B------:R-:W-:Y:S01]  /*145f0*/  DADD R22, RZ, R22 ;  /* 0x00000000ff167229 */ /* 0x000fe20000000016 */
[----:B------:R-:W5:Y:S01]  /*14600*/  LDL.64 R4, [UR10] ;  /* 0x0000000aff047983 */ /* 0x000f620008100a00 */
[----:B------:R-:W-:Y:S01]  /*14610*/  DADD R14, R14, R16 ;  /* 0x000000000e0e7229 */ /* 0x000fe20000000010 */
[----:B------:R-:W1:Y:S01]  /*14620*/  LDCU.128 UR8, c[0x3][0x5020] ;  /* 0x00ca0400ff0877ac */ /* 0x000e620008000c00 */
[----:B------:R-:W-:Y:S01]  /*14630*/  DADD R30, RZ, R30 ;  /* 0x00000000ff1e7229 */ /* 0x000fe2000000001e */
[----:B------:R-:W-:Y:S01]  /*14640*/  BSSY.RECONVERGENT B0, `(.L_x_357) ;  /* 0x0000063000007945 */ /* 0x000fe20003800200 */
[----:B------:R-:W-:Y:S01]  /*14650*/  DADD R58, R58, R10 ;  /* 0x000000003a3a7229 */ /* 0x000fe2000000000a */
[----:B------:R-:W-:Y:S01]  /*14660*/  MOV R17, 0xfffffc01 ;  /* 0xfffffc0100117802 */ /* 0x000fe20000000f00 */
[----:B------:R-:W-:-:S02]  /*14670*/  DADD R22, R22, R24 ;  /* 0x0000000016167229 */ /* 0x000fc40000000018 */
[----:B------:R-:W-:Y:S02]  /*14680*/  DADD R14, R14, R18 ;  /* 0x000000000e0e7229 */ /* 0x000fe40000000012 */
[----:B------:R-:W-:Y:S02]  /*14690*/  DADD R30, R30, R32 ;  /* 0x000000001e1e7229 */ /* 0x000fe40000000020 */
[----:B------:R-:W-:Y:S02]  /*146a0*/  DADD R58, R58, R12 ;  /* 0x000000003a3a7229 */ /* 0x000fe4000000000c */
[----:B------:R-:W-:Y:S02]  /*146b0*/  DADD R22, R22, R26 ;  /* 0x0000000016167229 */ /* 0x000fe4000000001a */
[----:B------:R-:W-:Y:S02]  /*146c0*/  DADD R14, R14, R20 ;  /* 0x000000000e0e7229 */ /* 0x000fe40000000014 */
[----:B------:R-:W-:-:S02]  /*146d0*/  DADD R30, R30, R34 ;  /* 0x000000001e1e7229 */ /* 0x000fc40000000022 */
[----:B0-----:R-:W-:Y:S01]  /*146e0*/  DFMA R58, R58, UR4, RZ ;  /* 0x000000043a3a7c2b */ /* 0x001fe200080000ff */
[----:B------:R-:W0:Y:S01]  /*146f0*/  LDCU.64 UR4, c[0x3][0x5030] ;  /* 0x00ca0600ff0477ac */ /* 0x000e220008000a00 */
[----:B------:R-:W-:-:S04]  /*14700*/  DADD R22, R22, R28 ;  /* 0x0000000016167229 */ /* 0x000fc8000000001c */
[----:B------:R-:W-:Y:S02]  /*14710*/  DADD R30, R30, R2 ;  /* 0x000000001e1e7229 */ /* 0x000fe40000000002 */
[----:B-1----:R-:W-:-:S08]  /*14720*/  DFMA R14, R14, UR8, R58 ;  /* 0x000000080e0e7c2b */ /* 0x002fd0000800003a */
[----:B------:R-:W-:-:S08]  /*14730*/  DFMA R14, R22, UR10, R14 ;  /* 0x0000000a160e7c2b */ /* 0x000fd0000800000e */
[----:B0-----:R-:W-:-:S10]  /*14740*/  DFMA R14, R30, UR4, R14 ;  /* 0x000000041e0e7c2b */ /* 0x001fd4000800000e */
[----:B------:R-:W-:Y:S01]  /*14750*/  ISETP.GT.AND P0, PT, R15, 0xfffff, PT ;  /* 0x000fffff0f00780c */ /* 0x000fe20003f04270 */
[----:B------:R-:W-:Y:S01]  /*14760*/  IMAD.MOV.U32 R2, RZ, RZ, R14 ;  /* 0x000000ffff027224 */ /* 0x000fe200078e000e */
[----:B------:R-:W-:Y:S01]  /*14770*/  MOV R0, R15 ;  /* 0x0000000f00007202 */ /* 0x000fe20000000f00 */
[----:B------:R-:W-:-:S10]  /*14780*/  IMAD.MOV.U32 R3, RZ, RZ, R15 ;  /* 0x000000ffff037224 */ /* 0x000fd400078e000f */
[----:B------:R-:W-:Y:S01]  /*14790*/  @!P0 DMUL R2, R2, 1.80143985094819840000e+16 ;  /* 0x4350000002028828 */ /* 0x000fe20000000000 */
[----:B------:R-:W-:-:S09]  /*147a0*/  @!P0 IMAD.MOV.U32 R17, RZ, RZ, -0x435 ;  /* 0xfffffbcbff118424 */ /* 0x000fd200078e00ff */
[----:B------:R-:W-:Y:S02]  /*147b0*/  @!P0 IMAD.MOV.U32 R0, RZ, RZ, R3 ;  /* 0x000000ffff008224 */ /* 0x000fe400078e0003 */
[----:B------:R-:W-:Y:S02]  /*147c0*/  @!P0 IMAD.MOV.U32 R14, RZ, RZ, R2 ;  /* 0x000000ffff0e8224 */ /* 0x000fe400078e0002 */
[----:B------:R-:W-:-:S05]  /*147d0*/  VIADD R6, R0, 0xffffffff ;  /* 0xffffffff00067836 */ /* 0x000fca0000000000 */
[----:B------:R-:W-:-:S13]  /*147e0*/  ISETP.GT.U32.AND P1, PT, R6, 0x7feffffe, PT ;  /* 0x7feffffe0600780c */ /* 0x000fda0003f24070 */
[----:B------:R-:W-:Y:S05]  /*147f0*/  @P1 BRA `(.L_x_358) ;  /* 0x0000000400041947 */ /* 0x000fea0003800000 */
[----:B------:R-:W-:Y:S01]  /*14800*/  LOP3.LUT R2, R0, 0xfffff, RZ, 0xc0, !PT ;  /* 0x000fffff00027812 */ /* 0x000fe200078ec0ff */
[----:B------:R-:W-:Y:S01]  /*14810*/  IMAD.MOV.U32 R15, RZ, RZ, 0x3ed0ee25 ;  /* 0x3ed0ee25ff0f7424 */ /* 0x000fe200078e00ff */
[----:B------:R-:W-:Y:S01]  /*14820*/  MOV R8, RZ ;  /* 0x000000ff00087202 */ /* 0x000fe20000000f00 */
[----:B------:R-:W-:Y:S01]  /*14830*/  UMOV UR4, 0x3ae80f1e ;  /* 0x3ae80f1e00047882 */ /* 0x000fe20000000000 */
[----:B------:R-:W-:Y:S01]  /*14840*/  LOP3.LUT R3, R2, 0x3ff00000, RZ, 0xfc, !PT ;  /* 0x3ff0000002037812 */ /* 0x000fe200078efcff */
[----:B------:R-:W-:Y:S01]  /*14850*/  UMOV UR5, 0x3eb1380b ;  /* 0x3eb1380b00057882 */ /* 0x000fe20000000000 */
[----:B------:R-:W-:Y:S01]  /*14860*/  MOV R2, R14 ;  /* 0x0000000e00027202 */ /* 0x000fe20000000f00 */
[----:B------:R-:W-:Y:S01]  /*14870*/  IMAD.MOV.U32 R14, RZ, RZ, -0x748574fc ;  /* 0x8b7a8b04ff0e7424 */ /* 0x000fe200078e00ff */
        /* <DEDUP_REMOVED lines=9> */
[C---:B------:R-:W-:Y:S02]  /*14910*/  DADD R6, R2.reuse, 1 ;  /* 0x3ff0000002067429 */ /* 0x040fe40000000000 */
[----:B------:R-:W-:Y:S02]  /*14920*/  DADD R2, R2, -1 ;  /* 0xbff0000002027429 */ /* 0x000fe40000000000 */
[----:B------:R-:W-:Y:S01]  /*14930*/  DADD R16, R16, -UR6 ;  /* 0x8000000610107e29 */ /* 0x000fe20008000000 */
[----:B------:R-:W-:Y:S01]  /*14940*/  UMOV UR6, 0xfefa39ef ;  /* 0xfefa39ef00067882 */ /* 0x000fe20000000000 */
[----:B------:R-:W0:Y:S01]  /*14950*/  MUFU.RCP64H R9, R7 ;  /* 0x0000000700097308 */ /* 0x000e220000001800 */
[----:B------:R-:W-:Y:S01]  /*14960*/  UMOV UR7, 0x3fe62e42 ;  /* 0x3fe62e4200077882 */ /* 0x000fe20000000000 */
[----:B0-----:R-:W-:-:S08]  /*14970*/  DFMA R10, -R6, R8, 1 ;  /* 0x3ff00000060a742b */ /* 0x001fd00000000108 */
[----:B------:R-:W-:-:S08]  /*14980*/  DFMA R10, R10, R10, R10 ;  /* 0x0000000a0a0a722b */ /* 0x000fd0000000000a */
        /* <DEDUP_REMOVED lines=40> */
.L_x_358:
[----:B------:R-:W-:Y:S01]  /*14c10*/  IMAD.MOV.U32 R6, RZ, RZ, 0x0 ;  /* 0x00000000ff067424 */ /* 0x000fe200078e00ff */
[----:B------:R-:W-:Y:S02]  /*14c20*/  MOV R7, 0x7ff00000 ;  /* 0x7ff0000000077802 */ /* 0x000fe40000000f00 */
[----:B------:R-:W-:-:S04]  /*14c30*/  LOP3.LUT P0, RZ, R3, 0x7fffffff, RZ, 0xc0, !PT ;  /* 0x7fffffff03ff7812 */ /* 0x000fc8000780c0ff */
[----:B------:R-:W-:-:S10]  /*14c40*/  DFMA R6, R2, R6, +INF ;  /* 0x7ff000000206742b */ /* 0x000fd40000000006 */
[----:B------:R-:W-:Y:S02]  /*14c50*/  FSEL R2, R6, RZ, P0 ;  /* 0x000000ff06027208 */ /* 0x000fe40000000000 */
[----:B------:R-:W-:-:S07]  /*14c60*/  FSEL R3, R7, -QNAN , P0 ;  /* 0xfff0000007037808 */ /* 0x000fce0000000000 */
.L_x_359:
[----:B------:R-:W-:Y:S05]  /*14c70*/  BSYNC.RECONVERGENT B0 ;  /* 0x0000000000007941 */ /* 0x000fea0003800200 */
.L_x_357:
[----:B------:R-:W0:Y:S01]  /*14c80*/  S2R R9, SR_TID.X ;  /* 0x0000000000097919 */ /* 0x000e220000002100 */
[----:B------:R-:W0:Y:S01]  /*14c90*/  S2UR UR4, SR_CTAID.X ;  /* 0x00000000000479c3 */ /* 0x000e220000002500 */
[----:B-----5:R-:W1:Y:S01]  /*14ca0*/  I2F.F64 R40, R40 ;  /* 0x0000002800287312 */ /* 0x020e620000201c00 */
[----:B------:R-:W-:-:S06]  /*14cb0*/  DADD R2, R4, R2 ;  /* 0x0000000004027229 */ /* 0x000fcc0000000002 */
[----:B------:R-:W0:Y:S08]  /*14cc0*/  LDC R0, c[0x0][0x360] ;  /* 0x0000d800ff007b82 */ /* 0x000e300000000800 */
[----:B------:R-:W2:Y:S01]  /*14cd0*/  LDC.64 R6, c[0x0][0x3b0] ;  /* 0x0000ec00ff067b82 */ /* 0x000ea20000000a00 */
[----:B-1----:R-:W-:Y:S01]  /*14ce0*/  DMUL R2, R40, R2 ;  /* 0x0000000228027228 */ /* 0x002fe20000000000 */
[----:B0-----:R-:W-:-:S04]  /*14cf0*/  IMAD R5, R0, UR4, R9 ;  /* 0x0000000400057c24 */ /* 0x001fc8000f8e0209 */
[----:B--2---:R-:W-:-:S05]  /*14d00*/  IMAD.WIDE R4, R5, 0x8, R6 ;  /* 0x0000000805047825 */ /* 0x004fca00078e0206 */
[----:B------:R-:W-:Y:S01]  /*14d10*/  STG.E.64 desc[UR14][R4.64], R2 ;  /* 0x0000000204007986 */ /* 0x000fe2000c101b0e */
[----:B------:R-:W-:Y:S05]  /*14d20*/  EXIT ;  /* 0x000000000000794d */ /* 0x000fea0003800000 */
        .weak           $__internal_0_$__cuda_sm20_div_rn_f64_full
        .type           $__internal_0_$__cuda_sm20_div_rn_f64_full,@function
        .size           $__internal_0_$__cuda_sm20_div_rn_f64_full,(.L_x_366 - $__internal_0_$__cuda_sm20_div_rn_f64_full)
$__internal_0_$__cuda_sm20_div_rn_f64_full:
[C---:B------:R-:W-:Y:S01]  /*14d30*/  FSETP.GEU.AND P0, PT, |R3|.reuse, 1.469367938527859385e-39, PT ;  /* 0x001000000300780b */ /* 0x040fe20003f0e200 */
[----:B------:R-:W-:Y:S01]  /*14d40*/  IMAD.MOV.U32 R42, RZ, RZ, R4 ;  /* 0x000000ffff2a7224 */ /* 0x000fe200078e0004 */
[----:B------:R-:W-:Y:S01]  /*14d50*/  LOP3.LUT R6, R3, 0x800fffff, RZ, 0xc0, !PT ;  /* 0x800fffff03067812 */ /* 0x000fe200078ec0ff */
[----:B------:R-:W-:Y:S01]  /*14d60*/  IMAD.MOV.U32 R43, RZ, RZ, R3 ;  /* 0x000000ffff2b7224 */ /* 0x000fe200078e0003 */
[----:B------:R-:W-:Y:S01]  /*14d70*/  MOV R44, R4 ;  /* 0x00000004002c7202 */ /* 0x000fe20000000f00 */
[----:B------:R-:W-:Y:S01]  /*14d80*/  IMAD.MOV.U32 R47, RZ, RZ, R5 ;  /* 0x000000ffff2f7224 */ /* 0x000fe200078e0005 */
[----:B------:R-:W-:Y:S01]  /*14d90*/  LOP3.LUT R45, R6, 0x3ff00000, RZ, 0xfc, !PT ;  /* 0x3ff00000062d7812 */ /* 0x000fe200078efcff */
[----:B------:R-:W-:Y:S01]  /*14da0*/  IMAD.MOV.U32 R46, RZ, RZ, R2 ;  /* 0x000000ffff2e7224 */ /* 0x000fe200078e0002 */
[----:B------:R-:W-:Y:S01]  /*14db0*/  MOV R52, 0x1 ;  /* 0x0000000100347802 */ /* 0x000fe20000000f00 */
[----:B------:R-:W-:Y:S01]  /*14dc0*/  BSSY.RECONVERGENT B0, `(.L_x_360) ;  /* 0x0000057000007945 */ /* 0x000fe20003800200 */
[----:B------:R-:W-:-:S02]  /*14dd0*/  FSETP.GEU.AND P2, PT, |R47|, 1.469367938527859385e-39, PT ;  /* 0x001000002f00780b */ /* 0x000fc40003f4e200 */
[----:B------:R-:W-:Y:S01]  /*14de0*/  LOP3.LUT R2, R47, 0x7ff00000, RZ, 0xc0, !PT ;  /* 0x7ff000002f027812 */ /* 0x000fe200078ec0ff */
[----:B------:R-:W-:Y:S01]  /*14df0*/  @!P0 DMUL R44, R42, 8.98846567431157953865e+307 ;  /* 0x7fe000002a2c8828 */ /* 0x000fe20000000000 */
[----:B------:R-:W-:Y:S01]  /*14e00*/  LOP3.LUT R5, R3, 0x7ff00000, RZ, 0xc0, !PT ;  /* 0x7ff0000003057812 */ /* 0x000fe200078ec0ff */
[----:B------:R-:W-:-:S03]  /*14e10*/  IMAD.MOV.U32 R3, RZ, RZ, 0x1ca00000 ;  /* 0x1ca00000ff037424 */ /* 0x000fc600078e00ff */
[C---:B------:R-:W-:Y:S01]  /*14e20*/  ISETP.GE.U32.AND P1, PT, R2.reuse, R5, PT ;  /* 0x000000050200720c */ /* 0x040fe20003f26070 */
[----:B------:R-:W0:Y:S03]  /*14e30*/  MUFU.RCP64H R53, R45 ;  /* 0x0000002d00357308 */ /* 0x000e260000001800 */
[----:B------:R-:W-:Y:S02]  /*14e40*/  SEL R6, R3, 0x63400000, !P1 ;  /* 0x6340000003067807 */ /* 0x000fe40004800000 */
[----:B------:R-:W-:Y:S02]  /*14e50*/  @!P2 LOP3.LUT R7, R43, 0x7ff00000, RZ, 0xc0, !PT ;  /* 0x7ff000002b07a812 */ /* 0x000fe400078ec0ff */
[----:B------:R-:W-:Y:S02]  /*14e60*/  @!P2 MOV R50, RZ ;  /* 0x000000ff0032a202 */ /* 0x000fe40000000f00 */
[----:B------:R-:W-:-:S02]  /*14e70*/  @!P2 ISETP.GE.U32.AND P3, PT, R2, R7, PT ;  /* 0x000000070200a20c */ /* 0x000fc40003f66070 */
[----:B------:R-:W-:Y:S02]  /*14e80*/  @!P0 LOP3.LUT R5, R45, 0x7ff00000, RZ, 0xc0, !PT ;  /* 0x7ff000002d058812 */ /* 0x000fe400078ec0ff */
[----:B------:R-:W-:Y:S01]  /*14e90*/  @!P2 SEL R4, R3, 0x63400000, !P3 ;  /* 0x634000000304a807 */ /* 0x000fe20005800000 */
[----:B0-----:R-:W-:-:S03]  /*14ea0*/  DFMA R48, R52, -R44, 1 ;  /* 0x3ff000003430742b */ /* 0x001fc6000000082c */
[----:B------:R-:W-:-:S04]  /*14eb0*/  @!P2 LOP3.LUT R4, R4, 0x80000000, R47, 0xf8, !PT ;  /* 0x800000000404a812 */ /* 0x000fc800078ef82f */
[----:B------:R-:W-:Y:S01]  /*14ec0*/  @!P2 LOP3.LUT R51, R4, 0x100000, RZ, 0xfc, !PT ;  /* 0x001000000433a812 */ /* 0x000fe200078efcff */
[----:B------:R-:W-:Y:S01]  /*14ed0*/  IMAD.MOV.U32 R4, RZ, RZ, R2 ;  /* 0x000000ffff047224 */ /* 0x000fe200078e0002 */
[----:B------:R-:W-:-:S08]  /*14ee0*/  DFMA R48, R48, R48, R48 ;  /* 0x000000303030722b */ /* 0x000fd00000000030 */
[----:B------:R-:W-:Y:S01]  /*14ef0*/  DFMA R52, R52, R48, R52 ;  /* 0x000000303434722b */ /* 0x000fe20000000034 */
[----:B------:R-:W-:Y:S01]  /*14f00*/  LOP3.LUT R49, R6, 0x800fffff, R47, 0xf8, !PT ;  /* 0x800fffff06317812 */ /* 0x000fe200078ef82f */
[----:B------:R-:W-:-:S06]  /*14f10*/  IMAD.MOV.U32 R48, RZ, RZ, R46 ;  /* 0x000000ffff307224 */ /* 0x000fcc00078e002e */
[----:B------:R-:W-:Y:S02]  /*14f20*/  DFMA R6, R52, -R44, 1 ;  /* 0x3ff000003406742b */ /* 0x000fe4000000082c */
[----:B------:R-:W-:-:S06]  /*14f30*/  @!P2 DFMA R48, R48, 2, -R50 ;  /* 0x400000003030a82b */ /* 0x000fcc0000000832 */
[----:B------:R-:W-:-:S04]  /*14f40*/  DFMA R52, R52, R6, R52 ;  /* 0x000000063434722b */ /* 0x000fc80000000034 */
[----:B------:R-:W-:-:S04]  /*14f50*/  @!P2 LOP3.LUT R4, R49, 0x7ff00000, RZ, 0xc0, !PT ;  /* 0x7ff000003104a812 */ /* 0x000fc800078ec0ff */
[----:B------:R-:W-:Y:S01]  /*14f60*/  DMUL R50, R52, R48 ;  /* 0x0000003034327228 */ /* 0x000fe20000000000 */
[----:B------:R-:W-:-:S05]  /*14f70*/  VIADD R6, R4, 0xffffffff ;  /* 0xffffffff04067836 */ /* 0x000fca0000000000 */
[----:B------:R-:W-:Y:S02]  /*14f80*/  ISETP.GT.U32.AND P0, PT, R6, 0x7feffffe, PT ;  /* 0x7feffffe0600780c */ /* 0x000fe40003f04070 */
[----:B------:R-:W-:Y:S01]  /*14f90*/  IADD3 R6, PT, PT, R5, -0x1, RZ ;  /* 0xffffffff05067810 */ /* 0x000fe20007ffe0ff */
[----:B------:R-:W-:-:S03]  /*14fa0*/  DFMA R54, R50, -R44, R48 ;  /* 0x8000002c3236722b */ /* 0x000fc60000000030 */
[----:B------:R-:W-:-:S05]  /*14fb0*/  ISETP.GT.U32.OR P0, PT, R6, 0x7feffffe, P0 ;  /* 0x7feffffe0600780c */ /* 0x000fca0000704470 */
[----:B------:R-:W-:-:S08]  /*14fc0*/  DFMA R6, R52, R54, R50 ;  /* 0x000000363406722b */ /* 0x000fd00000000032 */
[----:B------:R-:W-:Y:S05]  /*14fd0*/  @P0 BRA `(.L_x_361) ;  /* 0x0000000000740947 */ /* 0x000fea0003800000 */
[----:B------:R-:W-:-:S04]  /*14fe0*/  LOP3.LUT R5, R43, 0x7ff00000, RZ, 0xc0, !PT ;  /* 0x7ff000002b057812 */ /* 0x000fc800078ec0ff */
[CC--:B------:R-:W-:Y:S02]  /*14ff0*/  VIADDMNMX R4, R2.reuse, -R5.reuse, 0xb9600000, !PT ;  /* 0xb960000002047446 */ /* 0x0c0fe40007800905 */
[----:B------:R-:W-:Y:S02]  /*15000*/  ISETP.GE.U32.AND P0, PT, R2, R5, PT ;  /* 0x000000050200720c */ /* 0x000fe40003f06070 */
[----:B------:R-:W-:Y:S02]  /*15010*/  VIMNMX R4, PT, PT, R4, 0x46a00000, PT ;  /* 0x46a0000004047848 */ /* 0x000fe40003fe0100 */
[----:B------:R-:W-:-:S05]  /*15020*/  SEL R3, R3, 0x63400000, !P0 ;  /* 0x6340000003037807 */ /* 0x000fca0004000000 */
[----:B------:R-:W-:Y:S01]  /*15030*/  IMAD.IADD R3, R4, 0x1, -R3 ;  /* 0x0000000104037824 */ /* 0x000fe200078e0a03 */
[----:B------:R-:W-:-:S03]  /*15040*/  MOV R4, RZ ;  /* 0x000000ff00047202 */ /* 0x000fc60000000f00 */
[----:B------:R-:W-:-:S06]  /*15050*/  VIADD R5, R3, 0x7fe00000 ;  /* 0x7fe0000003057836 */ /* 0x000fcc0000000000 */
[----:B------:R-:W-:-:S10]  /*15060*/  DMUL R50, R6, R4 ;  /* 0x0000000406327228 */ /* 0x000fd40000000000 */
[----:B------:R-:W-:-:S13]  /*15070*/  FSETP.GTU.AND P0, PT, |R51|, 1.469367938527859385e-39, PT ;  /* 0x001000003300780b */ /* 0x000fda0003f0c200 */
[----:B------:R-:W-:Y:S05]  /*15080*/  @P0 BRA `(.L_x_362) ;  /* 0x0000000000a80947 */ /* 0x000fea0003800000 */
[----:B------:R-:W-:Y:S01]  /*15090*/  DFMA R44, R6, -R44, R48 ;  /* 0x8000002c062c722b */ /* 0x000fe20000000030 */
[----:B------:R-:W-:-:S09]  /*150a0*/  IMAD.MOV.U32 R4, RZ, RZ, RZ ;  /* 0x000000ffff047224 */ /* 0x000fd200078e00ff */
[C---:B------:R-:W-:Y:S02]  /*150b0*/  FSETP.NEU.AND P0, PT, R45.reuse, RZ, PT ;  /* 0x000000ff2d00720b */ /* 0x040fe40003f0d000 */
[----:B------:R-:W-:-:S04]  /*150c0*/  LOP3.LUT R2, R45, 0x80000000, R43, 0x48, !PT ;  /* 0x800000002d027812 */ /* 0x000fc800078e482b */
[----:B------:R-:W-:-:S07]  /*150d0*/  LOP3.LUT R5, R2, R5, RZ, 0xfc, !PT ;  /* 0x0000000502057212 */ /* 0x000fce00078efcff */
[----:B------:R-:W-:Y:S05]  /*150e0*/  @!P0 BRA `(.L_x_362) ;  /* 0x0000000000908947 */ /* 0x000fea0003800000 */
[----:B------:R-:W-:Y:S01]  /*150f0*/  IMAD.MOV R43, RZ, RZ, -R3 ;  /* 0x000000ffff2b7224 */ /* 0x000fe200078e0a03 */
[----:B------:R-:W-:Y:S01]  /*15100*/  MOV R42, RZ ;  /* 0x000000ff002a7202 */ /* 0x000fe20000000f00 */
[----:B------:R-:W-:Y:S01]  /*15110*/  DMUL.RP R4, R6, R4 ;  /* 0x0000000406047228 */ /* 0x000fe20000008000 */
[----:B------:R-:W-:-:S04]  /*15120*/  IADD3 R3, PT, PT, -R3, -0x43300000, RZ ;  /* 0xbcd0000003037810 */ /* 0x000fc80007ffe1ff */
[----:B------:R-:W-:-:S05]  /*15130*/  DFMA R42, R50, -R42, R6 ;  /* 0x8000002a322a722b */ /* 0x000fca0000000006 */
[----:B------:R-:W-:-:S05]  /*15140*/  LOP3.LUT R2, R5, R2, RZ, 0x3c, !PT ;  /* 0x0000000205027212 */ /* 0x000fca00078e3cff */
[----:B------:R-:W-:-:S04]  /*15150*/  FSETP.NEU.AND P0, PT, |R43|, R3, PT ;  /* 0x000000032b00720b */ /* 0x000fc80003f0d200 */
[----:B------:R-:W-:Y:S02]  /*15160*/  FSEL R4, R4, R50, !P0 ;  /* 0x0000003204047208 */ /* 0x000fe40004000000 */
[----:B------:R-:W-:-:S03]  /*15170*/  FSEL R5, R2, R51, !P0 ;  /* 0x0000003302057208 */ /* 0x000fc60004000000 */
[----:B------:R-:W-:Y:S02]  /*15180*/  IMAD.MOV.U32 R50, RZ, RZ, R4 ;  /* 0x000000ffff327224 */ /* 0x000fe400078e0004 */
[----:B------:R-:W-:Y:S01]  /*15190*/  IMAD.MOV.U32 R51, RZ, RZ, R5 ;  /* 0x000000ffff337224 */ /* 0x000fe200078e0005 */
[----:B------:R-:W-:Y:S06]  /*151a0*/  BRA `(.L_x_362) ;  /* 0x0000000000607947 */ /* 0x000fec0003800000 */
.L_x_361:
[----:B------:R-:W-:-:S14]  /*151b0*/  DSETP.NAN.AND P0, PT, R46, R46, PT ;  /* 0x0000002e2e00722a */ /* 0x000fdc0003f08000 */
[----:B------:R-:W-:Y:S05]  /*151c0*/  @P0 BRA `(.L_x_363) ;  /* 0x00000000004c0947 */ /* 0x000fea0003800000 */
[----:B------:R-:W-:-:S14]  /*151d0*/  DSETP.NAN.AND P0, PT, R42, R42, PT ;  /* 0x0000002a2a00722a */ /* 0x000fdc0003f08000 */
[----:B------:R-:W-:Y:S05]  /*151e0*/  @P0 BRA `(.L_x_364) ;  /* 0x0000000000340947 */ /* 0x000fea0003800000 */
[----:B------:R-:W-:Y:S01]  /*151f0*/  ISETP.NE.AND P0, PT, R4, R5, PT ;  /* 0x000000050400720c */ /* 0x000fe20003f05270 */
[----:B------:R-:W-:Y:S01]  /*15200*/  IMAD.MOV.U32 R51, RZ, RZ, -0x80000 ;  /* 0xfff80000ff337424 */ /* 0x000fe200078e00ff */
[----:B------:R-:W-:-:S11]  /*15210*/  MOV R50, 0x0 ;  /* 0x0000000000327802 */ /* 0x000fd60000000f00 */
[----:B------:R-:W-:Y:S05]  /*15220*/  @!P0 BRA `(.L_x_362) ;  /* 0x0000000000408947 */ /* 0x000fea0003800000 */
[----:B------:R-:W-:Y:S02]  /*15230*/  ISETP.NE.AND P0, PT, R4, 0x7ff00000, PT ;  /* 0x7ff000000400780c */ /* 0x000fe40003f05270 */
[----:B------:R-:W-:Y:S02]  /*15240*/  LOP3.LUT R3, R47, 0x80000000, R43, 0x48, !PT ;  /* 0x800000002f037812 */ /* 0x000fe400078e482b */
[----:B------:R-:W-:-:S13]  /*15250*/  ISETP.EQ.OR P0, PT, R5, RZ, !P0 ;  /* 0x000000ff0500720c */ /* 0x000fda0004702670 */
[----:B------:R-:W-:Y:S01]  /*15260*/  @P0 LOP3.LUT R2, R3, 0x7ff00000, RZ, 0xfc, !PT ;  /* 0x7ff0000003020812 */ /* 0x000fe200078efcff */
[----:B------:R-:W-:Y:S01]  /*15270*/  @!P0 IMAD.MOV.U32 R50, RZ, RZ, RZ ;  /* 0x000000ffff328224 */ /* 0x000fe200078e00ff */
[----:B------:R-:W-:Y:S01]  /*15280*/  @!P0 MOV R51, R3 ;  /* 0x0000000300338202 */ /* 0x000fe20000000f00 */
[----:B------:R-:W-:Y:S02]  /*15290*/  @P0 IMAD.MOV.U32 R50, RZ, RZ, RZ ;  /* 0x000000ffff320224 */ /* 0x000fe400078e00ff */
[----:B------:R-:W-:Y:S01]  /*152a0*/  @P0 IMAD.MOV.U32 R51, RZ, RZ, R2 ;  /* 0x000000ffff330224 */ /* 0x000fe200078e0002 */
[----:B------:R-:W-:Y:S06]  /*152b0*/  BRA `(.L_x_362) ;  /* 0x00000000001c7947 */ /* 0x000fec0003800000 */
.L_x_364:
[----:B------:R-:W-:Y:S02]  /*152c0*/  LOP3.LUT R3, R43, 0x80000, RZ, 0xfc, !PT ;  /* 0x000800002b037812 */ /* 0x000fe400078efcff */
[----:B------:R-:W-:-:S03]  /*152d0*/  MOV R50, R42 ;  /* 0x0000002a00327202 */ /* 0x000fc60000000f00 */
[----:B------:R-:W-:Y:S01]  /*152e0*/  IMAD.MOV.U32 R51, RZ, RZ, R3 ;  /* 0x000000ffff337224 */ /* 0x000fe200078e0003 */
[----:B------:R-:W-:Y:S06]  /*152f0*/  BRA `(.L_x_362) ;  /* 0x00000000000c7947 */ /* 0x000fec0003800000 */
.L_x_363:
[----:B------:R-:W-:Y:S01]  /*15300*/  LOP3.LUT R3, R47, 0x80000, RZ, 0xfc, !PT ;  /* 0x000800002f037812 */ /* 0x000fe200078efcff */
[----:B------:R-:W-:-:S03]  /*15310*/  IMAD.MOV.U32 R50, RZ, RZ, R46 ;  /* 0x000000ffff327224 */ /* 0x000fc600078e002e */
[----:B------:R-:W-:-:S07]  /*15320*/  MOV R51, R3 ;  /* 0x0000000300337202 */ /* 0x000fce0000000f00 */
.L_x_362:
[----:B------:R-:W-:Y:S05]  /*15330*/  BSYNC.RECONVERGENT B0 ;  /* 0x0000000000007941 */ /* 0x000fea0003800200 */
.L_x_360:
[----:B------:R-:W-:Y:S01]  /*15340*/  MOV R4, R0 ;  /* 0x0000000000047202 */ /* 0x000fe20000000f00 */
[----:B------:R-:W-:Y:S02]  /*15350*/  IMAD.MOV.U32 R5, RZ, RZ, 0x0 ;  /* 0x00000000ff057424 */ /* 0x000fe400078e00ff */
[----:B------:R-:W-:Y:S02]  /*15360*/  IMAD.MOV.U32 R2, RZ, RZ, R50 ;  /* 0x000000ffff027224 */ /* 0x000fe400078e0032 */
[----:B------:R-:W-:Y:S01]  /*15370*/  IMAD.MOV.U32 R3, RZ, RZ, R51 ;  /* 0x000000ffff037224 */ /* 0x000fe200078e0033 */
[----:B------:R-:W-:Y:S06]  /*15380*/  RET.REL.NODEC R4 `(_Z24clique_tree_estep_kernelPKiS0_PKddiPdS3_) ;  /* 0xfffffeac041c7950 */ /* 0x000fec0003c3ffff */
.L_x_365:
[----:B------:R-:W-:-:S00]  /*15390*/  BRA `(.L_x_365) ;  /* 0xfffffffc00fc7947 */ /* 0x000fc0000383ffff */
[----:B------:R-:W-:-:S00]  /*153a0*/  NOP ;  /* 0x0000000000007918 */ /* 0x000fc00000000000 */
        /* <DEDUP_REMOVED lines=13> */
.L_x_366:


//--------------------- .nv.shared.reserved.0     --------------------------
	.section	.nv.shared.reserved.0,"aw",@nobits
	.weak		__nv_reservedSMEM_offset_0_alias
	.size		__nv_reservedSMEM_offset_0_alias, 0, 64
	.other		__nv_reservedSMEM_offset_0_alias,@"STO_CUDA_RESERVED_SHARED STV_DEFAULT"
__nv_reservedSMEM_offset_0_alias:
	.zero		0
	.zero		64


//--------------------- .nv.constant0._Z24clique_tree_estep_kernelPKiS0_PKddiPdS3_ --------------------------
	.section	.nv.constant0._Z24clique_tree_estep_kernelPKiS0_PKddiPdS3_,"a",@progbits
	.sectionflags	@""
	.align	4
.nv.constant0._Z24clique_tree_estep_kernelPKiS0_PKddiPdS3_:
	.zero		952


//--------------------- SYMBOLS --------------------------

	.type		.nv.reservedSmem.offset0,@object
	.size		.nv.reservedSmem.offset0,0x4
